def matmul_kernel(
    a_ptr,
    b_ptr,
    c_ptr,
    M,
    N,
    K,
    stride_am,
    stride_ak,
    stride_bk,
    stride_bn,
    stride_cm,
    stride_cn,
    BLOCK_M: tl.constexpr,
    BLOCK_N: tl.constexpr,
    BLOCK_K: tl.constexpr,
    GROUP_M: tl.constexpr,
):
    pid = tl.program_id(axis=0)
    num_pid_m = tl.cdiv(M, BLOCK_M)
    num_pid_n = tl.cdiv(N, BLOCK_N)
    num_pid_in_group = GROUP_M * num_pid_n
    group_id = pid // num_pid_in_group
    first_pid_m = group_id * GROUP_M
    group_size_m = min(num_pid_m - first_pid_m, GROUP_M)
    pid_m = first_pid_m + ((pid % num_pid_in_group) % group_size_m)
    pid_n = (pid % num_pid_in_group) // group_size_m

    offs_am = (pid_m * BLOCK_M + tl.arange(0, BLOCK_M)) % M
    offs_bn = (pid_n * BLOCK_N + tl.arange(0, BLOCK_N)) % N
    offs_k = tl.arange(0, BLOCK_K)
    a_ptrs = a_ptr + offs_am[:, None] * stride_am + offs_k[None, :] * stride_ak
    b_ptrs = b_ptr + offs_k[:, None] * stride_bk + offs_bn[None, :] * stride_bn

    acc = tl.zeros((BLOCK_M, BLOCK_N), dtype=tl.float32)
    for kk in range(0, tl.cdiv(K, BLOCK_K)):
        a = tl.load(a_ptrs, mask=offs_k[None, :] < K - kk * BLOCK_K, other=0.0)
        b = tl.load(b_ptrs, mask=offs_k[:, None] < K - kk * BLOCK_K, other=0.0)
        acc = tl.dot(a, b, acc)
        a_ptrs += BLOCK_K * stride_ak
        b_ptrs += BLOCK_K * stride_bk

    c = acc.to(c_ptr.dtype.element_ty)
    offs_cm = pid_m * BLOCK_M + tl.arange(0, BLOCK_M)
    offs_cn = pid_n * BLOCK_N + tl.arange(0, BLOCK_N)
    c_ptrs = c_ptr + offs_cm[:, None] * stride_cm + offs_cn[None, :] * stride_cn
    mask = (offs_cm[:, None] < M) & (offs_cn[None, :] < N)
    tl.store(c_ptrs, c, mask=mask)

# config = {"BLOCK_K": 128, "BLOCK_M": 256, "BLOCK_N": 64, "GROUP_M": 8, "arch": "sm_90", "dtype": "fp8e5m2", "num_ctas": 1, "num_stages": 3, "num_warps": 8}
# arch = sm_90


// ===== COMPILED SASS (sm_90a) =====

	.target	sm_90a

	.elftype	@"ET_EXEC"


//--------------------- .note.nv.tkinfo           --------------------------
	.section	.note.nv.tkinfo,"",@"SHT_NOTE"
	.sectionflags	@"SHF_NOTE_NV_TKINFO"
	.tkinfo
        /*0018*/ 	.word	0x00000002
        /*0030*/ 	.string	""
        /*0030*/ 	.string	"ptxas"
        /*0030*/ 	.string	"Cuda compilation tools, release 13.0, V13.0.88"
        /*0030*/ 	.string	"Build cuda_13.0.r13.0/compiler.36424714_0"
        /*0030*/ 	.string	"-v  -suppress-debug-info  -lineinfo  -arch sm_90a "



//--------------------- .note.nv.cuinfo           --------------------------
	.section	.note.nv.cuinfo,"",@"SHT_NOTE"
	.sectionflags	@"SHF_NOTE_NV_CUINFO"
        /*0018*/ 	.short	0x0002
        /*001a*/ 	.short	0x005a
        /*001c*/ 	.short	0x0082
	.zero		2


//--------------------- .nv.info                  --------------------------
	.section	.nv.info,"",@"SHT_CUDA_INFO"
	.align	4


	//----- nvinfo : EIATTR_REGCOUNT
	.align		4
        /*0000*/ 	.byte	0x04, 0x2f
        /*0002*/ 	.short	(.L_1 - .L_0)
	.align		4
.L_0:
        /*0004*/ 	.word	index@(matmul_kernel)
        /*0008*/ 	.word	0x000000ff


	//----- nvinfo : EIATTR_FRAME_SIZE
	.align		4
.L_1:
        /*000c*/ 	.byte	0x04, 0x11
        /*000e*/ 	.short	(.L_3 - .L_2)
	.align		4
.L_2:
        /*0010*/ 	.word	index@(matmul_kernel)
        /*0014*/ 	.word	0x000004a8


	//----- nvinfo : EIATTR_MIN_STACK_SIZE
	.align		4
.L_3:
        /*0018*/ 	.byte	0x04, 0x12
        /*001a*/ 	.short	(.L_5 - .L_4)
	.align		4
.L_4:
        /*001c*/ 	.word	index@(matmul_kernel)
        /*0020*/ 	.word	0x000004a8
.L_5:


//--------------------- .nv.compat                --------------------------
	.section	.nv.compat,"",@"SHT_CUDA_COMPAT_INFO"
	.align	4
        /*0000*/ 	.byte	0x02, 0x09, 0x01, 0x00, 0x02, 0x02, 0x04, 0x00, 0x02, 0x05, 0x05, 0x00, 0x03, 0x07, 0x01, 0x01
        /*0010*/ 	.byte	0x02, 0x03, 0x00, 0x00, 0x02, 0x06, 0x01, 0x00, 0x04, 0x0b, 0x08, 0x00, 0x00, 0x00, 0x00, 0x00
        /*0020*/ 	.byte	0x00, 0x00, 0x00, 0x00


//--------------------- .nv.info.matmul_kernel    --------------------------
	.section	.nv.info.matmul_kernel,"",@"SHT_CUDA_INFO"
	.sectionflags	@""
	.align	4


	//----- nvinfo : EIATTR_CUDA_API_VERSION
	.align		4
        /*0000*/ 	.byte	0x04, 0x37
        /*0002*/ 	.short	(.L_7 - .L_6)
.L_6:
        /*0004*/ 	.word	0x00000082


	//----- nvinfo : EIATTR_KPARAM_INFO
	.align		4
.L_7:
        /*0008*/ 	.byte	0x04, 0x17
        /*000a*/ 	.short	(.L_9 - .L_8)
.L_8:
        /*000c*/ 	.word	0x00000000
        /*0010*/ 	.short	0x000d
        /*0012*/ 	.short	0x0048
        /*0014*/ 	.byte	0x00, 0xf4, 0x21, 0x00


	//----- nvinfo : EIATTR_KPARAM_INFO
	.align		4
.L_9:
        /*0018*/ 	.byte	0x04, 0x17
        /*001a*/ 	.short	(.L_11 - .L_10)
.L_10:
        /*001c*/ 	.word	0x00000000
        /*0020*/ 	.short	0x000c
        /*0022*/ 	.short	0x0040
        /*0024*/ 	.byte	0x00, 0xf4, 0x21, 0x00


	//----- nvinfo : EIATTR_KPARAM_INFO
	.align		4
.L_11:
        /*0028*/ 	.byte	0x04, 0x17
        /*002a*/ 	.short	(.L_13 - .L_12)
.L_12:
        /*002c*/ 	.word	0x00000000
        /*0030*/ 	.short	0x000b
        /*0032*/ 	.short	0x0038
        /*0034*/ 	.byte	0x00, 0xf0, 0x11, 0x00


	//----- nvinfo : EIATTR_KPARAM_INFO
	.align		4
.L_13:
        /*0038*/ 	.byte	0x04, 0x17
        /*003a*/ 	.short	(.L_15 - .L_14)
.L_14:
        /*003c*/ 	.word	0x00000000
        /*0040*/ 	.short	0x000a
        /*0042*/ 	.short	0x0034
        /*0044*/ 	.byte	0x00, 0xf0, 0x11, 0x00


	//----- nvinfo : EIATTR_KPARAM_INFO
	.align		4
.L_15:
        /*0048*/ 	.byte	0x04, 0x17
        /*004a*/ 	.short	(.L_17 - .L_16)
.L_16:
        /*004c*/ 	.word	0x00000000
        /*0050*/ 	.short	0x0009
        /*0052*/ 	.short	0x0030
        /*0054*/ 	.byte	0x00, 0xf0, 0x11, 0x00


	//----- nvinfo : EIATTR_KPARAM_INFO
	.align		4
.L_17:
        /*0058*/ 	.byte	0x04, 0x17
        /*005a*/ 	.short	(.L_19 - .L_18)
.L_18:
        /*005c*/ 	.word	0x00000000
        /*0060*/ 	.short	0x0008
        /*0062*/ 	.short	0x002c
        /*0064*/ 	.byte	0x00, 0xf0, 0x11, 0x00


	//----- nvinfo : EIATTR_KPARAM_INFO
	.align		4
.L_19:
        /*0068*/ 	.byte	0x04, 0x17
        /*006a*/ 	.short	(.L_21 - .L_20)
.L_20:
        /*006c*/ 	.word	0x00000000
        /*0070*/ 	.short	0x0007
        /*0072*/ 	.short	0x0028
        /*0074*/ 	.byte	0x00, 0xf0, 0x11, 0x00


	//----- nvinfo : EIATTR_KPARAM_INFO
	.align		4
.L_21:
        /*0078*/ 	.byte	0x04, 0x17
        /*007a*/ 	.short	(.L_23 - .L_22)
.L_22:
        /*007c*/ 	.word	0x00000000
        /*0080*/ 	.short	0x0006
        /*0082*/ 	.short	0x0024
        /*0084*/ 	.byte	0x00, 0xf0, 0x11, 0x00


	//----- nvinfo : EIATTR_KPARAM_INFO
	.align		4
.L_23:
        /*0088*/ 	.byte	0x04, 0x17
        /*008a*/ 	.short	(.L_25 - .L_24)
.L_24:
        /*008c*/ 	.word	0x00000000
        /*0090*/ 	.short	0x0005
        /*0092*/ 	.short	0x0020
        /*0094*/ 	.byte	0x00, 0xf0, 0x11, 0x00


	//----- nvinfo : EIATTR_KPARAM_INFO
	.align		4
.L_25:
        /*0098*/ 	.byte	0x04, 0x17
        /*009a*/ 	.short	(.L_27 - .L_26)
.L_26:
        /*009c*/ 	.word	0x00000000
        /*00a0*/ 	.short	0x0004
        /*00a2*/ 	.short	0x001c
        /*00a4*/ 	.byte	0x00, 0xf0, 0x11, 0x00


	//----- nvinfo : EIATTR_KPARAM_INFO
	.align		4
.L_27:
        /*00a8*/ 	.byte	0x04, 0x17
        /*00aa*/ 	.short	(.L_29 - .L_28)
.L_28:
        /*00ac*/ 	.word	0x00000000
        /*00b0*/ 	.short	0x0003
        /*00b2*/ 	.short	0x0018
        /*00b4*/ 	.byte	0x00, 0xf0, 0x11, 0x00


	//----- nvinfo : EIATTR_KPARAM_INFO
	.align		4
.L_29:
        /*00b8*/ 	.byte	0x04, 0x17
        /*00ba*/ 	.short	(.L_31 - .L_30)
.L_30:
        /*00bc*/ 	.word	0x00000000
        /*00c0*/ 	.short	0x0002
        /*00c2*/ 	.short	0x0010
        /*00c4*/ 	.byte	0x00, 0xf4, 0x21, 0x00


	//----- nvinfo : EIATTR_KPARAM_INFO
	.align		4
.L_31:
        /*00c8*/ 	.byte	0x04, 0x17
        /*00ca*/ 	.short	(.L_33 - .L_32)
.L_32:
        /*00cc*/ 	.word	0x00000000
        /*00d0*/ 	.short	0x0001
        /*00d2*/ 	.short	0x0008
        /*00d4*/ 	.byte	0x00, 0xf4, 0x21, 0x00


	//----- nvinfo : EIATTR_KPARAM_INFO
	.align		4
.L_33:
        /*00d8*/ 	.byte	0x04, 0x17
        /*00da*/ 	.short	(.L_35 - .L_34)
.L_34:
        /*00dc*/ 	.word	0x00000000
        /*00e0*/ 	.short	0x0000
        /*00e2*/ 	.short	0x0000
        /*00e4*/ 	.byte	0x00, 0xf4, 0x21, 0x00


	//----- nvinfo : EIATTR_SPARSE_MMA_MASK
	.align		4
.L_35:
        /*00e8*/ 	.byte	0x03, 0x50
        /*00ea*/ 	.short	0x0000


	//----- nvinfo : EIATTR_MAXREG_COUNT
	.align		4
        /*00ec*/ 	.byte	0x03, 0x1b
        /*00ee*/ 	.short	0x00ff


	//----- nvinfo : EIATTR_NUM_BARRIERS
	.align		4
        /*00f0*/ 	.byte	0x02, 0x4c
        /*00f2*/ 	.byte	0x01
	.zero		1


	//----- nvinfo : EIATTR_ANNOTATIONS
	.align		4
        /*00f4*/ 	.byte	0x04, 0x55
        /*00f6*/ 	.short	(.L_37 - .L_36)


	//   ....[0]....
.L_36:
        /*00f8*/ 	.word	0x00000001
        /*00fc*/ 	.byte	0x20, 0x05, 0x00, 0x00, 0x01, 0x00, 0x00, 0x00, 0x90, 0x05, 0x00, 0x00, 0x01, 0x00, 0x00, 0x00
        /* <DEDUP_REMOVED lines=543> */
        /*22fc*/ 	.byte	0x40, 0xe0, 0x00, 0x00, 0x01, 0x00, 0x00, 0x00, 0x90, 0xe0, 0x00, 0x00


	//----- nvinfo : EIATTR_MERCURY_ISA_VERSION
	.align		4
.L_37:
        /*2308*/ 	.byte	0x03, 0x5f
        /*230a*/ 	.short	0x0101


	//----- nvinfo : EIATTR_EXIT_INSTR_OFFSETS
	.align		4
        /*230c*/ 	.byte	0x04, 0x1c
        /*230e*/ 	.short	(.L_39 - .L_38)


	//   ....[0]....
.L_38:
        /*2310*/ 	.word	0x00010160


	//   ....[1]....
        /*2314*/ 	.word	0x00010180


	//----- nvinfo : EIATTR_REQNTID
	.align		4
.L_39:
        /*2318*/ 	.byte	0x04, 0x10
        /*231a*/ 	.short	(.L_41 - .L_40)
.L_40:
        /*231c*/ 	.word	0x00000100
        /*2320*/ 	.word	0x00000001
        /*2324*/ 	.word	0x00000001


	//----- nvinfo : EIATTR_CBANK_PARAM_SIZE
	.align		4
.L_41:
        /*2328*/ 	.byte	0x03, 0x19
        /*232a*/ 	.short	0x0050


	//----- nvinfo : EIATTR_PARAM_CBANK
	.align		4
        /*232c*/ 	.byte	0x04, 0x0a
        /*232e*/ 	.short	(.L_43 - .L_42)
	.align		4
.L_42:
        /*2330*/ 	.word	index@(.nv.constant0.matmul_kernel)
        /*2334*/ 	.short	0x0210
        /*2336*/ 	.short	0x0050


	//----- nvinfo : EIATTR_SW_WAR
	.align		4
.L_43:
        /*2338*/ 	.byte	0x04, 0x36
        /*233a*/ 	.short	(.L_45 - .L_44)
.L_44:
        /*233c*/ 	.word	0x00000008
.L_45:


//--------------------- .nv.callgraph             --------------------------
	.section	.nv.callgraph,"",@"SHT_CUDA_CALLGRAPH"
	.align	4
	.sectionentsize	8
	.align		4
        /*0000*/ 	.word	0x00000000
	.align		4
        /*0004*/ 	.word	0xffffffff
	.align		4
        /*0008*/ 	.word	0x00000000
	.align		4
        /*000c*/ 	.word	0xfffffffe
	.align		4
        /*0010*/ 	.word	0x00000000
	.align		4
        /*0014*/ 	.word	0xfffffffd
	.align		4
        /*0018*/ 	.word	0x00000000
	.align		4
        /*001c*/ 	.word	0xfffffffc


//--------------------- .text.matmul_kernel       --------------------------
	.section	.text.matmul_kernel,"ax",@progbits
	.align	128
        .global         matmul_kernel
        .type           matmul_kernel,@function
        .size           matmul_kernel,(.L_x_4 - matmul_kernel)
        .other          matmul_kernel,@"STO_CUDA_ENTRY STV_DEFAULT"
matmul_kernel:
.text.matmul_kernel:
[----:B------:R-:W0:Y:S08]  /*0000*/  LDC R1, c[0x0][0x28] ;  /* 0x00000a00ff017b82 */ /* 0x000e300000000800 */
[----:B------:R-:W1:Y:S01]  /*0010*/  LDC.64 R50, c[0x0][0x228] ;  /* 0x00008a00ff327b82 */ /* 0x000e620000000a00 */
[----:B------:R-:W2:Y:S01]  /*0020*/  S2R R5, SR_CTAID.X ;  /* 0x0000000000057919 */ /* 0x000ea20000002500 */
[----:B0-----:R-:W-:Y:S01]  /*0030*/  VIADD R1, R1, 0xfffffb58 ;  /* 0xfffffb5801017836 */ /* 0x001fe20000000000 */
[----:B------:R-:W-:Y:S01]  /*0040*/  UMOV UR4, 0x400 ;  /* 0x0000040000047882 */ /* 0x000fe20000000000 */
[----:B------:R-:W-:Y:S01]  /*0050*/  ULDC.64 UR18, c[0x0][0x208] ;  /* 0x0000820000127ab9 */ /* 0x000fe20000000a00 */
[----:B------:R-:W0:Y:S03]  /*0060*/  S2R R201, SR_TID.X ;  /* 0x0000000000c97919 */ /* 0x000e260000002100 */
[----:B------:R-:W3:Y:S08]  /*0070*/  LDC R88, c[0x0][0x230] ;  /* 0x00008c00ff587b82 */ /* 0x000ef00000000800 */
[----:B------:R-:W4:Y:S01]  /*0080*/  S2UR UR16, SR_CgaCtaId ;  /* 0x00000000001079c3 */ /* 0x000f220000008800 */
[----:B-1----:R-:W-:-:S05]  /*0090*/  VIADD R0, R51, 0x3f ;  /* 0x0000003f33007836 */ /* 0x002fca0000000000 */
[----:B------:R-:W-:Y:S01]  /*00a0*/  SHF.R.S32.HI R3, RZ, 0x1f, R0 ;  /* 0x0000001fff037819 */ /* 0x000fe20000011400 */
[----:B---3--:R-:W-:-:S03]  /*00b0*/  VIADD R88, R88, 0x7f ;  /* 0x0000007f58587836 */ /* 0x008fc60000000000 */
[----:B------:R-:W-:Y:S02]  /*00c0*/  LEA.HI R3, R3, R0, RZ, 0x6 ;  /* 0x0000000003037211 */ /* 0x000fe400078f30ff */
[----:B--2---:R-:W-:Y:S02]  /*00d0*/  IABS R8, R5 ;  /* 0x0000000500087213 */ /* 0x004fe40000000000 */
[----:B------:R-:W-:Y:S01]  /*00e0*/  SHF.R.S32.HI R3, RZ, 0x6, R3 ;  /* 0x00000006ff037819 */ /* 0x000fe20000011403 */
[----:B----4-:R-:W-:-:S04]  /*00f0*/  ULEA UR16, UR16, UR4, 0x18 ;  /* 0x0000000410107291 */ /* 0x010fc8000f8ec03f */
[----:B------:R-:W-:-:S05]  /*0100*/  IMAD.SHL.U32 R4, R3, 0x8, RZ ;  /* 0x0000000803047824 */ /* 0x000fca00078e00ff */
[-C--:B------:R-:W-:Y:S02]  /*0110*/  IABS R7, R4.reuse ;  /* 0x0000000400077213 */ /* 0x080fe40000000000 */
[----:B------:R-:W-:Y:S02]  /*0120*/  IABS R10, R4 ;  /* 0x00000004000a7213 */ /* 0x000fe40000000000 */
[----:B------:R-:W1:Y:S08]  /*0130*/  I2F.RP R0, R7 ;  /* 0x0000000700007306 */ /* 0x000e700000209400 */
[----:B-1----:R-:W1:Y:S02]  /*0140*/  MUFU.RCP R0, R0 ;  /* 0x0000000000007308 */ /* 0x002e640000001000 */
[----:B-1----:R-:W-:-:S02]  /*0150*/  VIADD R2, R0, 0xffffffe ;  /* 0x0ffffffe00027836 */ /* 0x002fc40000000000 */
[----:B------:R-:W-:-:S04]  /*0160*/  IMAD.MOV R0, RZ, RZ, -R10 ;  /* 0x000000ffff007224 */ /* 0x000fc800078e0a0a */
[----:B------:R1:W2:Y:S02]  /*0170*/  F2I.FTZ.U32.TRUNC.NTZ R3, R2 ;  /* 0x0000000200037305 */ /* 0x0002a4000021f000 */
[----:B-1----:R-:W-:Y:S02]  /*0180*/  IMAD.MOV.U32 R2, RZ, RZ, RZ ;  /* 0x000000ffff027224 */ /* 0x002fe400078e00ff */
[----:B--2---:R-:W-:-:S04]  /*0190*/  IMAD.MOV R6, RZ, RZ, -R3 ;  /* 0x000000ffff067224 */ /* 0x004fc800078e0a03 */
[----:B------:R-:W-:Y:S02]  /*01a0*/  IMAD R9, R6, R7, RZ ;  /* 0x0000000706097224 */ /* 0x000fe400078e02ff */
[----:B------:R-:W-:Y:S02]  /*01b0*/  IMAD.MOV.U32 R6, RZ, RZ, R8 ;  /* 0x000000ffff067224 */ /* 0x000fe400078e0008 */
[----:B------:R-:W-:-:S06]  /*01c0*/  IMAD.HI.U32 R3, R3, R9, R2 ;  /* 0x0000000903037227 */ /* 0x000fcc00078e0002 */
[----:B------:R-:W-:-:S04]  /*01d0*/  IMAD.HI.U32 R3, R3, R6, RZ ;  /* 0x0000000603037227 */ /* 0x000fc800078e00ff */
[----:B------:R-:W-:-:S05]  /*01e0*/  IMAD R0, R3, R0, R6 ;  /* 0x0000000003007224 */ /* 0x000fca00078e0206 */
[----:B------:R-:W-:-:S13]  /*01f0*/  ISETP.GT.U32.AND P1, PT, R7, R0, PT ;  /* 0x000000000700720c */ /* 0x000fda0003f24070 */
[----:B------:R-:W-:Y:S02]  /*0200*/  @!P1 IMAD.IADD R0, R0, 0x1, -R7 ;  /* 0x0000000100009824 */ /* 0x000fe400078e0a07 */
[----:B------:R-:W-:Y:S01]  /*0210*/  @!P1 VIADD R3, R3, 0x1 ;  /* 0x0000000103039836 */ /* 0x000fe20000000000 */
[----:B------:R-:W-:Y:S02]  /*0220*/  ISETP.NE.AND P1, PT, R4, RZ, PT ;  /* 0x000000ff0400720c */ /* 0x000fe40003f25270 */
[----:B------:R-:W-:Y:S02]  /*0230*/  ISETP.GE.U32.AND P0, PT, R0, R7, PT ;  /* 0x000000070000720c */ /* 0x000fe40003f06070 */
[----:B------:R-:W-:-:S04]  /*0240*/  LOP3.LUT R0, R5, R4, RZ, 0x3c, !PT ;  /* 0x0000000405007212 */ /* 0x000fc800078e3cff */
[----:B------:R-:W-:Y:S01]  /*0250*/  ISETP.GE.AND P2, PT, R0, RZ, PT ;  /* 0x000000ff0000720c */ /* 0x000fe20003f46270 */
[----:B------:R-:W-:-:S06]  /*0260*/  VIADD R0, R50, 0xff ;  /* 0x000000ff32007836 */ /* 0x000fcc0000000000 */
[----:B------:R-:W-:-:S04]  /*0270*/  @P0 VIADD R3, R3, 0x1 ;  /* 0x0000000103030836 */ /* 0x000fc80000000000 */
[----:B------:R-:W-:Y:S01]  /*0280*/  IMAD.MOV.U32 R2, RZ, RZ, R3 ;  /* 0x000000ffff027224 */ /* 0x000fe200078e0003 */
[----:B------:R-:W-:-:S03]  /*0290*/  SHF.R.S32.HI R3, RZ, 0x1f, R0 ;  /* 0x0000001fff037819 */ /* 0x000fc60000011400 */
[----:B------:R-:W-:Y:S01]  /*02a0*/  @!P2 IMAD.MOV R2, RZ, RZ, -R2 ;  /* 0x000000ffff02a224 */ /* 0x000fe200078e0a02 */
[----:B------:R-:W-:Y:S02]  /*02b0*/  @!P1 LOP3.LUT R2, RZ, R4, RZ, 0x33, !PT ;  /* 0x00000004ff029212 */ /* 0x000fe400078e33ff */
[----:B------:R-:W-:-:S03]  /*02c0*/  LEA.HI R3, R3, R0, RZ, 0x8 ;  /* 0x0000000003037211 */ /* 0x000fc600078f40ff */
[----:B------:R-:W-:Y:S02]  /*02d0*/  IMAD.SHL.U32 R6, R2, 0x8, RZ ;  /* 0x0000000802067824 */ /* 0x000fe400078e00ff */
[----:B------:R-:W-:-:S03]  /*02e0*/  IMAD.MOV R2, RZ, RZ, -R2 ;  /* 0x000000ffff027224 */ /* 0x000fc600078e0a02 */
[----:B------:R-:W-:Y:S01]  /*02f0*/  LEA.HI.SX32 R3, R3, -R6, 0x18 ;  /* 0x8000000603037211 */ /* 0x000fe200078fc2ff */
[----:B------:R-:W-:-:S03]  /*0300*/  IMAD R4, R4, R2, R5 ;  /* 0x0000000204047224 */ /* 0x000fc600078e0205 */
[----:B------:R-:W-:Y:S02]  /*0310*/  VIMNMX R11, R3, 0x8, PT ;  /* 0x00000008030b7848 */ /* 0x000fe40003fe0100 */
[----:B------:R-:W-:Y:S02]  /*0320*/  IABS R9, R4 ;  /* 0x0000000400097213 */ /* 0x000fe40000000000 */
[----:B------:R-:W-:-:S04]  /*0330*/  IABS R7, R11 ;  /* 0x0000000b00077213 */ /* 0x000fc80000000000 */
[----:B------:R-:W1:Y:S08]  /*0340*/  I2F.RP R0, R7 ;  /* 0x0000000700007306 */ /* 0x000e700000209400 */
[----:B-1----:R-:W1:Y:S02]  /*0350*/  MUFU.RCP R0, R0 ;  /* 0x0000000000007308 */ /* 0x002e640000001000 */
[----:B-1----:R-:W-:-:S06]  /*0360*/  VIADD R3, R0, 0xffffffe ;  /* 0x0ffffffe00037836 */ /* 0x002fcc0000000000 */
[----:B------:R-:W1:Y:S02]  /*0370*/  F2I.FTZ.U32.TRUNC.NTZ R3, R3 ;  /* 0x0000000300037305 */ /* 0x000e64000021f000 */
[----:B-1----:R-:W-:-:S04]  /*0380*/  IMAD.MOV R8, RZ, RZ, -R3 ;  /* 0x000000ffff087224 */ /* 0x002fc800078e0a03 */
[----:B------:R-:W-:Y:S01]  /*0390*/  IMAD.MOV.U32 R2, RZ, RZ, R8 ;  /* 0x000000ffff027224 */ /* 0x000fe200078e0008 */
[----:B------:R-:W-:-:S03]  /*03a0*/  IABS R8, R11 ;  /* 0x0000000b00087213 */ /* 0x000fc60000000000 */
[----:B------:R-:W-:Y:S02]  /*03b0*/  IMAD R5, R2, R7, RZ ;  /* 0x0000000702057224 */ /* 0x000fe400078e02ff */
[----:B------:R-:W-:Y:S02]  /*03c0*/  IMAD.MOV.U32 R2, RZ, RZ, RZ ;  /* 0x000000ffff027224 */ /* 0x000fe400078e00ff */
[----:B------:R-:W-:Y:S01]  /*03d0*/  IMAD.MOV R0, RZ, RZ, -R8 ;  /* 0x000000ffff007224 */ /* 0x000fe200078e0a08 */
[----:B0-----:R-:W-:Y:S01]  /*03e0*/  LOP3.LUT R8, R201, 0xff, RZ, 0xc0, !PT ;  /* 0x000000ffc9087812 */ /* 0x001fe200078ec0ff */
        /* <DEDUP_REMOVED lines=9> */
[----:B------:R-:W-:-:S07]  /*0480*/  ISETP.GE.AND P2, PT, R0, RZ, PT ;  /* 0x000000ff0000720c */ /* 0x000fce0003f46270 */
[----:B------:R-:W-:Y:S01]  /*0490*/  @P0 VIADD R2, R2, 0x1 ;  /* 0x0000000102020836 */ /* 0x000fe20000000000 */
[----:B------:R-:W-:-:S05]  /*04a0*/  ISETP.GT.AND P0, PT, R88, 0x7f, PT ;  /* 0x0000007f5800780c */ /* 0x000fca0003f04270 */
[----:B------:R-:W-:Y:S01]  /*04b0*/  @!P2 IMAD.MOV R2, RZ, RZ, -R2 ;  /* 0x000000ffff02a224 */ /* 0x000fe200078e0a02 */
[----:B------:R-:W-:-:S05]  /*04c0*/  @!P1 LOP3.LUT R2, RZ, R11, RZ, 0x33, !PT ;  /* 0x0000000bff029212 */ /* 0x000fca00078e33ff */
[----:B------:R-:W-:-:S04]  /*04d0*/  IMAD.MOV R0, RZ, RZ, -R2 ;  /* 0x000000ffff007224 */ /* 0x000fc800078e0a02 */
[----:B------:R-:W-:-:S04]  /*04e0*/  IMAD R0, R11, R0, R4 ;  /* 0x000000000b007224 */ /* 0x000fc800078e0204 */
[----:B------:R-:W-:Y:S02]  /*04f0*/  IMAD.IADD R3, R6, 0x1, R0 ;  /* 0x0000000106037824 */ /* 0x000fe400078e0200 */
[----:B------:R-:W-:Y:S02]  /*0500*/  IMAD.SHL.U32 R0, R2, 0x40, RZ ;  /* 0x0000004002007824 */ /* 0x000fe400078e00ff */
[----:B------:R-:W-:-:S05]  /*0510*/  IMAD R17, R3, 0x100, R8 ;  /* 0x0000010003117824 */ /* 0x000fca00078e0208 */
[----:B------:R0:W-:Y:S01]  /*0520*/  STL [R1+0x484], R17 ;  /* 0x0004841101007387 */ /* 0x0001e20000100800 */
[----:B------:R-:W-:Y:S05]  /*0530*/  @P0 BRA `(.L_x_0) ;  /* 0x00000000008c0947 */ /* 0x000fea0003800000 */
[----:B------:R-:W-:Y:S01]  /*0540*/  IMAD.SHL.U32 R2, R201, 0x10, RZ ;  /* 0x00000010c9027824 */ /* 0x000fe200078e00ff */
[----:B------:R-:W-:Y:S02]  /*0550*/  CS2R R56, SRZ ;  /* 0x0000000000387805 */ /* 0x000fe4000001ff00 */
[----:B------:R-:W-:Y:S02]  /*0560*/  CS2R R58, SRZ ;  /* 0x00000000003a7805 */ /* 0x000fe4000001ff00 */
[----:B------:R-:W-:Y:S02]  /*0570*/  CS2R R60, SRZ ;  /* 0x00000000003c7805 */ /* 0x000fe4000001ff00 */
[----:B------:R-:W-:Y:S01]  /*0580*/  CS2R R62, SRZ ;  /* 0x00000000003e7805 */ /* 0x000fe2000001ff00 */
[----:B------:R1:W-:Y:S01]  /*0590*/  STL [R1+0x488], R2 ;  /* 0x0004880201007387 */ /* 0x0003e20000100800 */
[----:B------:R-:W-:Y:S02]  /*05a0*/  CS2R R64, SRZ ;  /* 0x0000000000407805 */ /* 0x000fe4000001ff00 */
[----:B------:R-:W-:-:S02]  /*05b0*/  CS2R R66, SRZ ;  /* 0x0000000000427805 */ /* 0x000fc4000001ff00 */
[----:B------:R-:W-:Y:S02]  /*05c0*/  CS2R R68, SRZ ;  /* 0x0000000000447805 */ /* 0x000fe4000001ff00 */
[----:B------:R-:W-:Y:S02]  /*05d0*/  CS2R R70, SRZ ;  /* 0x0000000000467805 */ /* 0x000fe4000001ff00 */
[----:B------:R-:W-:Y:S02]  /*05e0*/  CS2R R72, SRZ ;  /* 0x0000000000487805 */ /* 0x000fe4000001ff00 */
[----:B------:R-:W-:Y:S02]  /*05f0*/  CS2R R74, SRZ ;  /* 0x00000000004a7805 */ /* 0x000fe4000001ff00 */
        /* <DEDUP_REMOVED lines=21> */
[----:B------:R-:W-:Y:S01]  /*0750*/  CS2R R54, SRZ ;  /* 0x0000000000367805 */ /* 0x000fe2000001ff00 */
[----:B-1----:R-:W-:Y:S06]  /*0760*/  BRA `(.L_x_1) ;  /* 0x000000d800347947 */ /* 0x002fec0003800000 */
.L_x_0:
[----:B------:R-:W-:Y:S01]  /*0770*/  IABS R10, R50 ;  /* 0x00000032000a7213 */ /* 0x000fe20000000000 */
[----:B------:R-:W-:Y:S01]  /*0780*/  IMAD.SHL.U32 R15, R201, 0x10, RZ ;  /* 0x00000010c90f7824 */ /* 0x000fe200078e00ff */
[----:B------:R-:W-:Y:S01]  /*0790*/  IABS R2, R51 ;  /* 0x0000003300027213 */ /* 0x000fe20000000000 */
[----:B------:R-:W-:Y:S01]  /*07a0*/  ULDC UR17, c[0x0][0x23c] ;  /* 0x00008f0000117ab9 */ /* 0x000fe20000000800 */
[----:B------:R-:W1:Y:S01]  /*07b0*/  I2F.RP R3, R10 ;  /* 0x0000000a00037306 */ /* 0x000e620000209400 */
[----:B------:R-:W-:Y:S01]  /*07c0*/  IABS R12, R17 ;  /* 0x00000011000c7213 */ /* 0x000fe20000000000 */
[----:B------:R2:W-:Y:S01]  /*07d0*/  STL [R1+0x488], R15 ;  /* 0x0004880f01007387 */ /* 0x0005e20000100800 */
[----:B------:R-:W-:Y:S01]  /*07e0*/  ISETP.GE.AND P3, PT, R17, RZ, PT ;  /* 0x000000ff1100720c */ /* 0x000fe20003f66270 */
[----:B------:R-:W-:Y:S01]  /*07f0*/  ULDC.64 UR4, c[0x0][0x218] ;  /* 0x0000860000047ab9 */ /* 0x000fe20000000a00 */
[----:B------:R-:W-:Y:S01]  /*0800*/  ISETP.NE.AND P4, PT, R50, RZ, PT ;  /* 0x000000ff3200720c */ /* 0x000fe20003f85270 */
[----:B------:R-:W-:Y:S01]  /*0810*/  ULDC.64 UR6, c[0x0][0x210] ;  /* 0x0000840000067ab9 */ /* 0x000fe20000000a00 */
[----:B------:R-:W-:Y:S01]  /*0820*/  LOP3.LUT R89, R201, 0x7f, RZ, 0xc0, !PT ;  /* 0x0000007fc9597812 */ /* 0x000fe200078ec0ff */
[----:B------:R-:W3:Y:S01]  /*0830*/  I2F.RP R9, R2 ;  /* 0x0000000200097306 */ /* 0x000ee20000209400 */
[----:B------:R-:W-:-:S02]  /*0840*/  SHF.R.S32.HI R198, RZ, 0x7, R201 ;  /* 0x00000007ffc67819 */ /* 0x000fc400000114c9 */
[----:B------:R-:W-:Y:S02]  /*0850*/  CS2R R70, SRZ ;  /* 0x0000000000467805 */ /* 0x000fe4000001ff00 */
[----:B------:R-:W-:Y:S02]  /*0860*/  CS2R R72, SRZ ;  /* 0x0000000000487805 */ /* 0x000fe4000001ff00 */
[----:B------:R-:W-:Y:S02]  /*0870*/  CS2R R74, SRZ ;  /* 0x00000000004a7805 */ /* 0x000fe4000001ff00 */
[----:B------:R-:W-:Y:S02]  /*0880*/  SGXT R198, R198, 0x1 ;  /* 0x00000001c6c6781a */ /* 0x000fe40000000200 */
[----:B------:R-:W-:Y:S02]  /*0890*/  CS2R R76, SRZ ;  /* 0x00000000004c7805 */ /* 0x000fe4000001ff00 */
[----:B------:R-:W-:Y:S01]  /*08a0*/  CS2R R78, SRZ ;  /* 0x00000000004e7805 */ /* 0x000fe2000001ff00 */
[----:B-1----:R-:W1:Y:S01]  /*08b0*/  MUFU.RCP R3, R3 ;  /* 0x0000000300037308 */ /* 0x002e620000001000 */
[----:B------:R-:W-:-:S02]  /*08c0*/  LOP3.LUT R198, R198, 0x90, RZ, 0xc0, !PT ;  /* 0x00000090c6c67812 */ /* 0x000fc400078ec0ff */
[----:B------:R-:W-:Y:S02]  /*08d0*/  CS2R R80, SRZ ;  /* 0x0000000000507805 */ /* 0x000fe4000001ff00 */
[----:B------:R-:W-:Y:S02]  /*08e0*/  CS2R R82, SRZ ;  /* 0x0000000000527805 */ /* 0x000fe4000001ff00 */
[----:B------:R-:W-:Y:S02]  /*08f0*/  CS2R R84, SRZ ;  /* 0x0000000000547805 */ /* 0x000fe4000001ff00 */
[----:B------:R-:W-:Y:S01]  /*0900*/  CS2R R86, SRZ ;  /* 0x0000000000567805 */ /* 0x000fe2000001ff00 */
[----:B------:R-:W-:Y:S01]  /*0910*/  UMOV UR11, 0x40000040 ;  /* 0x40000040000b7882 */ /* 0x000fe20000000000 */
[----:B---3--:R-:W3:Y:S01]  /*0920*/  MUFU.RCP R9, R9 ;  /* 0x0000000900097308 */ /* 0x008ee20000001000 */
[----:B-1----:R-:W-:Y:S01]  /*0930*/  VIADD R4, R3, 0xffffffe ;  /* 0x0ffffffe03047836 */ /* 0x002fe20000000000 */
[----:B------:R-:W-:-:S06]  /*0940*/  SHF.R.U32.HI R3, RZ, 0x7, R201 ;  /* 0x00000007ff037819 */ /* 0x000fcc00000116c9 */
[----:B------:R1:W4:Y:S01]  /*0950*/  F2I.FTZ.U32.TRUNC.NTZ R5, R4 ;  /* 0x0000000400057305 */ /* 0x000322000021f000 */
[----:B------:R-:W-:Y:S01]  /*0960*/  SGXT.U32 R3, R3, 0x1 ;  /* 0x000000010303781a */ /* 0x000fe20000000000 */
[----:B---3--:R-:W-:-:S03]  /*0970*/  VIADD R6, R9, 0xffffffe ;  /* 0x0ffffffe09067836 */ /* 0x008fc60000000000 */
[----:B------:R-:W-:-:S03]  /*0980*/  LOP3.LUT R14, R0, R3, RZ, 0xfc, !PT ;  /* 0x00000003000e7212 */ /* 0x000fc600078efcff */
[----:B------:R3:W5:Y:S01]  /*0990*/  F2I.FTZ.U32.TRUNC.NTZ R7, R6 ;  /* 0x0000000600077305 */ /* 0x000762000021f000 */
[----:B-1----:R-:W-:Y:S01]  /*09a0*/  IMAD.MOV.U32 R4, RZ, RZ, RZ ;  /* 0x000000ffff047224 */ /* 0x002fe200078e00ff */
[C---:B------:R-:W-:Y:S02]  /*09b0*/  LOP3.LUT R13, R14.reuse, 0x3c, RZ, 0xfc, !PT ;  /* 0x0000003c0e0d7812 */ /* 0x040fe400078efcff */
[C---:B------:R-:W-:Y:S02]  /*09c0*/  LOP3.LUT R16, R14.reuse, 0x38, RZ, 0xfc, !PT ;  /* 0x000000380e107812 */ /* 0x040fe400078efcff */
[----:B------:R-:W-:Y:S01]  /*09d0*/  ISETP.GE.AND P5, PT, R13, RZ, PT ;  /* 0x000000ff0d00720c */ /* 0x000fe20003fa6270 */
[----:B----4-:R-:W-:Y:S01]  /*09e0*/  IMAD.MOV R11, RZ, RZ, -R5 ;  /* 0x000000ffff0b7224 */ /* 0x010fe200078e0a05 */
[C---:B------:R-:W-:Y:S01]  /*09f0*/  LOP3.LUT R18, R14.reuse, 0x1c, RZ, 0xfc, !PT ;  /* 0x0000001c0e127812 */ /* 0x040fe200078efcff */
[----:B---3--:R-:W-:Y:S01]  /*0a00*/  IMAD.MOV.U32 R6, RZ, RZ, RZ ;  /* 0x000000ffff067224 */ /* 0x008fe200078e00ff */
[----:B------:R-:W-:Y:S01]  /*0a10*/  LOP3.LUT R20, R14, 0x1a, RZ, 0xfc, !PT ;  /* 0x0000001a0e147812 */ /* 0x000fe200078efcff */
[----:B------:R-:W-:Y:S01]  /*0a20*/  IMAD R11, R11, R10, RZ ;  /* 0x0000000a0b0b7224 */ /* 0x000fe200078e02ff */
[----:B------:R-:W-:-:S02]  /*0a30*/  IABS R39, R18 ;  /* 0x0000001200277213 */ /* 0x000fc40000000000 */
[----:B------:R-:W-:Y:S01]  /*0a40*/  IABS R41, R20 ;  /* 0x0000001400297213 */ /* 0x000fe20000000000 */
[----:B------:R-:W-:Y:S01]  /*0a50*/  IMAD.HI.U32 R5, R5, R11, R4 ;  /* 0x0000000b05057227 */ /* 0x000fe200078e0004 */
[C---:B------:R-:W-:Y:S02]  /*0a60*/  LOP3.LUT R22, R14.reuse, 0x12, RZ, 0xfc, !PT ;  /* 0x000000120e167812 */ /* 0x040fe400078efcff */
[C---:B------:R-:W-:Y:S01]  /*0a70*/  LOP3.LUT R24, R14.reuse, 0x8, RZ, 0xfc, !PT ;  /* 0x000000080e187812 */ /* 0x040fe200078efcff */
[----:B------:R-:W-:Y:S01]  /*0a80*/  IMAD.MOV.U32 R4, RZ, RZ, R12 ;  /* 0x000000ffff047224 */ /* 0x000fe200078e000c */
[----:B------:R-:W-:Y:S01]  /*0a90*/  LOP3.LUT R12, R14, 0x3e, RZ, 0xfc, !PT ;  /* 0x0000003e0e0c7812 */ /* 0x000fe200078efcff */
[----:B-----5:R-:W-:Y:S01]  /*0aa0*/  IMAD.MOV R9, RZ, RZ, -R7 ;  /* 0x000000ffff097224 */ /* 0x020fe200078e0a07 */
[----:B------:R-:W-:Y:S01]  /*0ab0*/  IABS R49, R22 ;  /* 0x0000001600317213 */ /* 0x000fe20000000000 */
[----:B------:R-:W-:Y:S01]  /*0ac0*/  IMAD.HI.U32 R5, R5, R4, RZ ;  /* 0x0000000405057227 */ /* 0x000fe200078e00ff */
[----:B------:R-:W-:-:S02]  /*0ad0*/  IABS R11, R12 ;  /* 0x0000000c000b7213 */ /* 0x000fc40000000000 */
[----:B------:R-:W-:Y:S01]  /*0ae0*/  IABS R61, R24 ;  /* 0x00000018003d7213 */ /* 0x000fe20000000000 */
[----:B------:R-:W-:Y:S01]  /*0af0*/  IMAD.MOV R5, RZ, RZ, -R5 ;  /* 0x000000ffff057224 */ /* 0x000fe200078e0a05 */
[----:B------:R-:W-:Y:S01]  /*0b00*/  LOP3.LUT R26, R14, 0x6, RZ, 0xfc, !PT ;  /* 0x000000060e1a7812 */ /* 0x000fe200078efcff */
[----:B------:R-:W-:Y:S01]  /*0b10*/  IMAD R9, R9, R2, RZ ;  /* 0x0000000209097224 */ /* 0x000fe200078e02ff */
[----:B------:R-:W-:Y:S01]  /*0b20*/  IABS R69, R14 ;  /* 0x0000000e00457213 */ /* 0x000fe20000000000 */
[C---:B------:R-:W-:Y:S01]  /*0b30*/  IMAD R3, R10.reuse, R5, R4 ;  /* 0x000000050a037224 */ /* 0x040fe200078e0204 */
[----:B------:R-:W-:Y:S01]  /*0b40*/  SHF.R.U32.HI R5, RZ, 0x5, R201 ;  /* 0x00000005ff057819 */ /* 0x000fe200000116c9 */
[----:B------:R-:W-:Y:S01]  /*0b50*/  IMAD.HI.U32 R6, R7, R9, R6 ;  /* 0x0000000907067227 */ /* 0x000fe200078e0006 */
[----:B------:R-:W-:Y:S02]  /*0b60*/  SHF.R.S32.HI R7, RZ, 0x1f, R88 ;  /* 0x0000001fff077819 */ /* 0x000fe40000011458 */
[----:B------:R-:W-:Y:S01]  /*0b70*/  ISETP.GT.U32.AND P0, PT, R10, R3, PT ;  /* 0x000000030a00720c */ /* 0x000fe20003f04070 */
[----:B------:R-:W-:Y:S01]  /*0b80*/  IMAD.MOV.U32 R9, RZ, RZ, R11 ;  /* 0x000000ffff097224 */ /* 0x000fe200078e000b */
[----:B------:R-:W-:-:S02]  /*0b90*/  R2UR UR24, R5 ;  /* 0x00000000051872ca */ /* 0x000fc400000e0000 */
[----:B------:R-:W-:Y:S01]  /*0ba0*/  IABS R11, R13 ;  /* 0x0000000d000b7213 */ /* 0x000fe20000000000 */
[----:B------:R-:W-:Y:S01]  /*0bb0*/  IMAD.HI.U32 R4, R6, R9, RZ ;  /* 0x0000000906047227 */ /* 0x000fe200078e00ff */
[----:B------:R-:W-:Y:S02]  /*0bc0*/  LOP3.LUT R5, R15, 0x70, RZ, 0xc0, !PT ;  /* 0x000000700f057812 */ /* 0x000fe400078ec0ff */
[----:B------:R-:W-:Y:S01]  /*0bd0*/  LEA.HI R88, R7, R88, RZ, 0x7 ;  /* 0x0000005807587211 */ /* 0x000fe200078f38ff */
[----:B------:R-:W-:Y:S01]  /*0be0*/  IMAD.MOV R4, RZ, RZ, -R4 ;  /* 0x000000ffff047224 */ /* 0x000fe200078e0a04 */
[----:B--2---:R-:W-:Y:S01]  /*0bf0*/  LOP3.LUT R15, R14, 0x3a, RZ, 0xfc, !PT ;  /* 0x0000003a0e0f7812 */ /* 0x004fe200078efcff */
[----:B------:R-:W-:Y:S01]  /*0c00*/  IMAD.MOV.U32 R7, RZ, RZ, R11 ;  /* 0x000000ffff077224 */ /* 0x000fe200078e000b */
[----:B------:R-:W-:Y:S01]  /*0c10*/  IABS R11, R16 ;  /* 0x00000010000b7213 */ /* 0x000fe20000000000 */
[----:B------:R-:W-:Y:S01]  /*0c20*/  @!P0 IMAD.IADD R3, R3, 0x1, -R10 ;  /* 0x0000000103038824 */ /* 0x000fe200078e0a0a */
[----:B------:R-:W-:Y:S01]  /*0c30*/  ISETP.GE.AND P0, PT, R12, RZ, PT ;  /* 0x000000ff0c00720c */ /* 0x000fe20003f06270 */
[----:B------:R-:W-:Y:S01]  /*0c40*/  IMAD R200, R8, 0x80, R5 ;  /* 0x0000008008c87824 */ /* 0x000fe200078e0205 */
[----:B------:R-:W-:Y:S01]  /*0c50*/  LOP3.LUT R12, R14, 0x32, RZ, 0xfc, !PT ;  /* 0x000000320e0c7812 */ /* 0x000fe200078efcff */
[----:B------:R-:W-:Y:S01]  /*0c60*/  IMAD R5, R2, R4, R9 ;  /* 0x0000000402057224 */ /* 0x000fe200078e0209 */
[----:B------:R-:W-:Y:S01]  /*0c70*/  ISETP.GT.U32.AND P1, PT, R10, R3, PT ;  /* 0x000000030a00720c */ /* 0x000fe20003f24070 */
[----:B------:R-:W-:Y:S01]  /*0c80*/  IMAD.HI.U32 R4, R6, R7, RZ ;  /* 0x0000000706047227 */ /* 0x000fe200078e00ff */
[----:B------:R-:W-:Y:S01]  /*0c90*/  IABS R9, R15 ;  /* 0x0000000f00097213 */ /* 0x000fe20000000000 */
[----:B------:R-:W-:Y:S01]  /*0ca0*/  STL [R1+0x454], R200 ;  /* 0x000454c801007387 */ /* 0x000fe20000100800 */
[----:B------:R-:W-:Y:S01]  /*0cb0*/  ISETP.GT.U32.AND P2, PT, R2, R5, PT ;  /* 0x000000050200720c */ /* 0x000fe20003f44070 */
[----:B------:R-:W-:Y:S01]  /*0cc0*/  IMAD.MOV R4, RZ, RZ, -R4 ;  /* 0x000000ffff047224 */ /* 0x000fe200078e0a04 */
[----:B0-----:R-:W-:Y:S01]  /*0cd0*/  IABS R17, R12 ;  /* 0x0000000c00117213 */ /* 0x001fe20000000000 */
[----:B------:R-:W-:Y:S01]  /*0ce0*/  IMAD.HI.U32 R8, R6, R11, RZ ;  /* 0x0000000b06087227 */ /* 0x000fe200078e00ff */
[----:B------:R-:W-:-:S02]  /*0cf0*/  LOP3.LUT R28, R14, 0x4, RZ, 0xfc, !PT ;  /* 0x000000040e1c7812 */ /* 0x000fc400078efcff */
[----:B------:R-:W-:Y:S01]  /*0d00*/  IABS R63, R26 ;  /* 0x0000001a003f7213 */ /* 0x000fe20000000000 */
[----:B------:R-:W-:Y:S01]  /*0d10*/  IMAD R7, R2, R4, R7 ;  /* 0x0000000402077224 */ /* 0x000fe200078e0207 */
[----:B------:R-:W-:Y:S01]  /*0d20*/  IABS R65, R28 ;  /* 0x0000001c00417213 */ /* 0x000fe20000000000 */
[----:B------:R-:W-:Y:S01]  /*0d30*/  @!P1 IMAD.IADD R3, R3, 0x1, -R10 ;  /* 0x0000000103039824 */ /* 0x000fe200078e0a0a */
[----:B------:R-:W-:Y:S01]  /*0d40*/  LOP3.LUT R10, R14, 0x36, RZ, 0xfc, !PT ;  /* 0x000000360e0a7812 */ /* 0x000fe200078efcff */
[----:B------:R-:W-:Y:S01]  /*0d50*/  IMAD.HI.U32 R4, R6, R9, RZ ;  /* 0x0000000906047227 */ /* 0x000fe200078e00ff */
[----:B------:R-:W-:Y:S02]  /*0d60*/  ISETP.GT.U32.AND P1, PT, R2, R7, PT ;  /* 0x000000070200720c */ /* 0x000fe40003f24070 */
[----:B------:R-:W-:Y:S01]  /*0d70*/  IABS R13, R10 ;  /* 0x0000000a000d7213 */ /* 0x000fe20000000000 */
[----:B------:R-:W-:Y:S01]  /*0d80*/  @!P2 IMAD.IADD R5, R5, 0x1, -R2 ;  /* 0x000000010505a824 */ /* 0x000fe200078e0a02 */
[----:B------:R-:W-:Y:S01]  /*0d90*/  ISETP.GE.AND P2, PT, R15, RZ, PT ;  /* 0x000000ff0f00720c */ /* 0x000fe20003f46270 */
[----:B------:R-:W-:Y:S01]  /*0da0*/  IMAD.MOV R8, RZ, RZ, -R8 ;  /* 0x000000ffff087224 */ /* 0x000fe200078e0a08 */
[----:B------:R-:W-:Y:S01]  /*0db0*/  LOP3.LUT R30, R14, 0x2, RZ, 0xfc, !PT ;  /* 0x000000020e1e7812 */ /* 0x000fe200078efcff */
[----:B------:R-:W-:Y:S01]  /*0dc0*/  IMAD.MOV R4, RZ, RZ, -R4 ;  /* 0x000000ffff047224 */ /* 0x000fe200078e0a04 */
[C---:B------:R-:W-:Y:S01]  /*0dd0*/  ISETP.GT.U32.AND P6, PT, R2.reuse, R5, PT ;  /* 0x000000050200720c */ /* 0x040fe20003fc4070 */
[----:B------:R-:W-:Y:S01]  /*0de0*/  IMAD R11, R2, R8, R11 ;  /* 0x00000008020b7224 */ /* 0x000fe200078e020b */
[----:B------:R-:W-:Y:S01]  /*0df0*/  LOP3.LUT R8, R14, 0x34, RZ, 0xfc, !PT ;  /* 0x000000340e087812 */ /* 0x000fe200078efcff */
[----:B------:R-:W-:Y:S01]  /*0e00*/  IMAD R9, R2, R4, R9 ;  /* 0x0000000402097224 */ /* 0x000fe200078e0209 */
[----:B------:R-:W-:Y:S01]  /*0e10*/  IABS R67, R30 ;  /* 0x0000001e00437213 */ /* 0x000fe20000000000 */
[----:B------:R-:W-:Y:S01]  /*0e20*/  @!P1 IMAD.IADD R7, R7, 0x1, -R2 ;  /* 0x0000000107079824 */ /* 0x000fe200078e0a02 */
[----:B------:R-:W-:Y:S01]  /*0e30*/  IABS R15, R8 ;  /* 0x00000008000f7213 */ /* 0x000fe20000000000 */
[----:B------:R-:W-:Y:S01]  /*0e40*/  IMAD.HI.U32 R4, R6, R13, RZ ;  /* 0x0000000d06047227 */ /* 0x000fe200078e00ff */
[----:B------:R-:W-:-:S02]  /*0e50*/  SHF.R.S32.HI R88, RZ, 0x7, R88 ;  /* 0x00000007ff587819 */ /* 0x000fc40000011458 */
[C---:B------:R-:W-:Y:S01]  /*0e60*/  ISETP.GT.U32.AND P1, PT, R2.reuse, R7, PT ;  /* 0x000000070200720c */ /* 0x040fe20003f24070 */
[----:B------:R-:W-:Y:S01]  /*0e70*/  @!P3 IMAD.MOV R3, RZ, RZ, -R3 ;  /* 0x000000ffff03b224 */ /* 0x000fe200078e0a03 */
[----:B------:R-:W-:Y:S01]  /*0e80*/  @!P4 LOP3.LUT R3, RZ, R50, RZ, 0x33, !PT ;  /* 0x00000032ff03c212 */ /* 0x000fe200078e33ff */
[----:B------:R-:W-:Y:S01]  /*0e90*/  @!P6 IMAD.IADD R5, R5, 0x1, -R2 ;  /* 0x000000010505e824 */ /* 0x000fe200078e0a02 */
[C---:B------:R-:W-:Y:S01]  /*0ea0*/  ISETP.GT.U32.AND P6, PT, R2.reuse, R11, PT ;  /* 0x0000000b0200720c */ /* 0x040fe20003fc4070 */
[----:B------:R-:W-:Y:S01]  /*0eb0*/  IMAD.MOV R4, RZ, RZ, -R4 ;  /* 0x000000ffff047224 */ /* 0x000fe200078e0a04 */
[----:B------:R-:W-:Y:S01]  /*0ec0*/  ISETP.GT.U32.AND P4, PT, R2, R9, PT ;  /* 0x000000090200720c */ /* 0x000fe20003f84070 */
[----:B------:R-:W-:Y:S01]  /*0ed0*/  @!P0 IMAD.MOV R5, RZ, RZ, -R5 ;  /* 0x000000ffff058224 */ /* 0x000fe200078e0a05 */
[----:B------:R-:W-:Y:S01]  /*0ee0*/  ISETP.GE.AND P0, PT, R10, RZ, PT ;  /* 0x000000ff0a00720c */ /* 0x000fe20003f06270 */
[----:B------:R-:W-:Y:S01]  /*0ef0*/  IMAD R13, R2, R4, R13 ;  /* 0x00000004020d7224 */ /* 0x000fe200078e020d */
[----:B------:R-:W-:Y:S01]  /*0f00*/  LOP3.LUT R10, R14, 0x30, RZ, 0xfc, !PT ;  /* 0x000000300e0a7812 */ /* 0x000fe200078efcff */
[----:B------:R-:W-:Y:S01]  /*0f10*/  IMAD.HI.U32 R4, R6, R15, RZ ;  /* 0x0000000f06047227 */ /* 0x000fe200078e00ff */
[----:B------:R-:W-:-:S02]  /*0f20*/  ISETP.GE.AND P3, PT, R16, RZ, PT ;  /* 0x000000ff1000720c */ /* 0x000fc40003f66270 */
[----:B------:R-:W-:Y:S01]  /*0f30*/  IABS R19, R10 ;  /* 0x0000000a00137213 */ /* 0x000fe20000000000 */
[--C-:B------:R-:W-:Y:S01]  /*0f40*/  @!P1 IMAD.IADD R7, R7, 0x1, -R2.reuse ;  /* 0x0000000107079824 */ /* 0x100fe200078e0a02 */
[----:B------:R-:W-:Y:S01]  /*0f50*/  ISETP.GE.AND P1, PT, R8, RZ, PT ;  /* 0x000000ff0800720c */ /* 0x000fe20003f26270 */
[--C-:B------:R-:W-:Y:S01]  /*0f60*/  @!P6 IMAD.IADD R11, R11, 0x1, -R2.reuse ;  /* 0x000000010b0be824 */ /* 0x100fe200078e0a02 */
[----:B------:R-:W-:Y:S01]  /*0f70*/  LOP3.LUT R16, R14, 0x2c, RZ, 0xfc, !PT ;  /* 0x0000002c0e107812 */ /* 0x000fe200078efcff */
[----:B------:R-:W-:Y:S01]  /*0f80*/  @!P5 IMAD.MOV R7, RZ, RZ, -R7 ;  /* 0x000000ffff07d224 */ /* 0x000fe200078e0a07 */
[C---:B------:R-:W-:Y:S01]  /*0f90*/  ISETP.GT.U32.AND P5, PT, R2.reuse, R13, PT ;  /* 0x0000000d0200720c */ /* 0x040fe20003fa4070 */
[----:B------:R-:W-:Y:S01]  /*0fa0*/  @!P4 IMAD.IADD R9, R9, 0x1, -R2 ;  /* 0x000000010909c824 */ /* 0x000fe200078e0a02 */
[----:B------:R-:W-:Y:S01]  /*0fb0*/  ISETP.GT.U32.AND P6, PT, R2, R11, PT ;  /* 0x0000000b0200720c */ /* 0x000fe20003fc4070 */
[----:B------:R-:W-:Y:S01]  /*0fc0*/  IMAD.MOV R4, RZ, RZ, -R4 ;  /* 0x000000ffff047224 */ /* 0x000fe200078e0a04 */
[----:B------:R-:W-:Y:S01]  /*0fd0*/  IABS R23, R16 ;  /* 0x0000001000177213 */ /* 0x000fe20000000000 */
[----:B------:R-:W-:Y:S01]  /*0fe0*/  IMAD.HI.U32 R8, R6, R17, RZ ;  /* 0x0000001106087227 */ /* 0x000fe200078e00ff */
[----:B------:R-:W-:-:S03]  /*0ff0*/  ISETP.GT.U32.AND P4, PT, R2, R9, PT ;  /* 0x000000090200720c */ /* 0x000fc60003f84070 */
[C---:B------:R-:W-:Y:S02]  /*1000*/  IMAD R15, R2.reuse, R4, R15 ;  /* 0x00000004020f7224 */ /* 0x040fe400078e020f */
[----:B------:R-:W-:Y:S02]  /*1010*/  IMAD.MOV R8, RZ, RZ, -R8 ;  /* 0x000000ffff087224 */ /* 0x000fe400078e0a08 */
[--C-:B------:R-:W-:Y:S02]  /*1020*/  @!P5 IMAD.IADD R13, R13, 0x1, -R2.reuse ;  /* 0x000000010d0dd824 */ /* 0x100fe400078e0a02 */
[----:B------:R-:W-:Y:S01]  /*1030*/  @!P6 IMAD.IADD R11, R11, 0x1, -R2 ;  /* 0x000000010b0be824 */ /* 0x000fe200078e0a02 */
[----:B------:R-:W-:Y:S01]  /*1040*/  ISETP.GT.U32.AND P6, PT, R2, R15, PT ;  /* 0x0000000f0200720c */ /* 0x000fe20003fc4070 */
[----:B------:R-:W-:Y:S01]  /*1050*/  IMAD.HI.U32 R4, R6, R19, RZ ;  /* 0x0000001306047227 */ /* 0x000fe200078e00ff */
[----:B------:R-:W-:-:S03]  /*1060*/  ISETP.GT.U32.AND P5, PT, R2, R13, PT ;  /* 0x0000000d0200720c */ /* 0x000fc60003fa4070 */
[----:B------:R-:W-:Y:S01]  /*1070*/  @!P4 IMAD.IADD R9, R9, 0x1, -R2 ;  /* 0x000000010909c824 */ /* 0x000fe200078e0a02 */
[----:B------:R-:W-:Y:S01]  /*1080*/  ISETP.GE.AND P4, PT, R12, RZ, PT ;  /* 0x000000ff0c00720c */ /* 0x000fe20003f86270 */
[----:B------:R-:W-:Y:S01]  /*1090*/  IMAD R17, R2, R8, R17 ;  /* 0x0000000802117224 */ /* 0x000fe200078e0211 */
[----:B------:R-:W-:Y:S01]  /*10a0*/  LOP3.LUT R12, R14, 0x2e, RZ, 0xfc, !PT ;  /* 0x0000002e0e0c7812 */ /* 0x000fe200078efcff */
[----:B------:R-:W-:Y:S02]  /*10b0*/  IMAD.MOV R8, RZ, RZ, -R4 ;  /* 0x000000ffff087224 */ /* 0x000fe400078e0a04 */
[----:B------:R-:W-:Y:S01]  /*10c0*/  @!P2 IMAD.MOV R9, RZ, RZ, -R9 ;  /* 0x000000ffff09a224 */ /* 0x000fe200078e0a09 */
[C---:B------:R-:W-:Y:S01]  /*10d0*/  ISETP.GT.U32.AND P2, PT, R2.reuse, R17, PT ;  /* 0x000000110200720c */ /* 0x040fe20003f44070 */
[----:B------:R-:W-:Y:S01]  /*10e0*/  IMAD R19, R2, R8, R19 ;  /* 0x0000000802137224 */ /* 0x000fe200078e0213 */
[----:B------:R-:W-:Y:S01]  /*10f0*/  IABS R21, R12 ;  /* 0x0000000c00157213 */ /* 0x000fe20000000000 */
[--C-:B------:R-:W-:Y:S01]  /*1100*/  @!P6 IMAD.IADD R15, R15, 0x1, -R2.reuse ;  /* 0x000000010f0fe824 */ /* 0x100fe200078e0a02 */
[----:B------:R-:W-:Y:S01]  /*1110*/  LOP3.LUT R8, R14, 0x2a, RZ, 0xfc, !PT ;  /* 0x0000002a0e087812 */ /* 0x000fe200078efcff */
[----:B------:R-:W-:Y:S01]  /*1120*/  @!P5 IMAD.IADD R13, R13, 0x1, -R2 ;  /* 0x000000010d0dd824 */ /* 0x000fe200078e0a02 */
[----:B------:R-:W-:Y:S01]  /*1130*/  ISETP.GT.U32.AND P5, PT, R2, R19, PT ;  /* 0x000000130200720c */ /* 0x000fe20003fa4070 */
[----:B------:R-:W-:Y:S01]  /*1140*/  IMAD.HI.U32 R4, R6, R21, RZ ;  /* 0x0000001506047227 */ /* 0x000fe200078e00ff */
[----:B------:R-:W-:-:S02]  /*1150*/  ISETP.GT.U32.AND P6, PT, R2, R15, PT ;  /* 0x0000000f0200720c */ /* 0x000fc40003fc4070 */
[----:B------:R-:W-:Y:S01]  /*1160*/  IABS R25, R8 ;  /* 0x0000000800197213 */ /* 0x000fe20000000000 */
[----:B------:R-:W-:Y:S02]  /*1170*/  IMAD.MOV R4, RZ, RZ, -R4 ;  /* 0x000000ffff047224 */ /* 0x000fe400078e0a04 */
[----:B------:R-:W-:Y:S02]  /*1180*/  @!P2 IMAD.IADD R17, R17, 0x1, -R2 ;  /* 0x000000011111a824 */ /* 0x000fe400078e0a02 */
[----:B------:R-:W-:Y:S02]  /*1190*/  IMAD R21, R2, R4, R21 ;  /* 0x0000000402157224 */ /* 0x000fe400078e0215 */
[----:B------:R-:W-:Y:S01]  /*11a0*/  IMAD.HI.U32 R4, R6, R23, RZ ;  /* 0x0000001706047227 */ /* 0x000fe200078e00ff */
[----:B------:R-:W-:-:S03]  /*11b0*/  ISETP.GT.U32.AND P2, PT, R2, R17, PT ;  /* 0x000000110200720c */ /* 0x000fc60003f44070 */
[----:B------:R-:W-:Y:S02]  /*11c0*/  @!P5 IMAD.IADD R19, R19, 0x1, -R2 ;  /* 0x000000011313d824 */ /* 0x000fe400078e0a02 */
[----:B------:R-:W-:Y:S02]  /*11d0*/  IMAD.MOV R4, RZ, RZ, -R4 ;  /* 0x000000ffff047224 */ /* 0x000fe400078e0a04 */
[----:B------:R-:W-:Y:S01]  /*11e0*/  @!P6 IMAD.IADD R15, R15, 0x1, -R2 ;  /* 0x000000010f0fe824 */ /* 0x000fe200078e0a02 */
[C---:B------:R-:W-:Y:S01]  /*11f0*/  ISETP.GT.U32.AND P6, PT, R2.reuse, R21, PT ;  /* 0x000000150200720c */ /* 0x040fe20003fc4070 */
[----:B------:R-:W-:Y:S01]  /*1200*/  @!P3 IMAD.MOV R11, RZ, RZ, -R11 ;  /* 0x000000ffff0bb224 */ /* 0x000fe200078e0a0b */
[C---:B------:R-:W-:Y:S01]  /*1210*/  ISETP.GT.U32.AND P5, PT, R2.reuse, R19, PT ;  /* 0x000000130200720c */ /* 0x040fe20003fa4070 */
[----:B------:R-:W-:Y:S01]  /*1220*/  IMAD R23, R2, R4, R23 ;  /* 0x0000000402177224 */ /* 0x000fe200078e0217 */
[----:B------:R-:W-:Y:S01]  /*1230*/  ISETP.GE.AND P3, PT, R10, RZ, PT ;  /* 0x000000ff0a00720c */ /* 0x000fe20003f66270 */
[----:B------:R-:W-:Y:S01]  /*1240*/  IMAD.HI.U32 R4, R6, R25, RZ ;  /* 0x0000001906047227 */ /* 0x000fe200078e00ff */
[----:B------:R-:W-:-:S03]  /*1250*/  LOP3.LUT R10, R14, 0x28, RZ, 0xfc, !PT ;  /* 0x000000280e0a7812 */ /* 0x000fc600078efcff */
[----:B------:R-:W-:Y:S01]  /*1260*/  @!P2 IMAD.IADD R17, R17, 0x1, -R2 ;  /* 0x000000011111a824 */ /* 0x000fe200078e0a02 */
[----:B------:R-:W-:Y:S01]  /*1270*/  ISETP.GT.U32.AND P2, PT, R2, R23, PT ;  /* 0x000000170200720c */ /* 0x000fe20003f44070 */
[----:B------:R-:W-:Y:S01]  /*1280*/  IMAD.MOV R4, RZ, RZ, -R4 ;  /* 0x000000ffff047224 */ /* 0x000fe200078e0a04 */
[----:B------:R-:W-:Y:S01]  /*1290*/  IABS R27, R10 ;  /* 0x0000000a001b7213 */ /* 0x000fe20000000000 */
[--C-:B------:R-:W-:Y:S01]  /*12a0*/  @!P6 IMAD.IADD R21, R21, 0x1, -R2.reuse ;  /* 0x000000011515e824 */ /* 0x100fe200078e0a02 */
[----:B------:R-:W-:Y:S01]  /*12b0*/  ISETP.GE.AND P6, PT, R8, RZ, PT ;  /* 0x000000ff0800720c */ /* 0x000fe20003fc6270 */
[--C-:B------:R-:W-:Y:S01]  /*12c0*/  @!P5 IMAD.IADD R19, R19, 0x1, -R2.reuse ;  /* 0x000000011313d824 */ /* 0x100fe200078e0a02 */
[----:B------:R-:W-:Y:S01]  /*12d0*/  ISETP.GE.AND P5, PT, R10, RZ, PT ;  /* 0x000000ff0a00720c */ /* 0x000fe20003fa6270 */
[----:B------:R-:W-:Y:S01]  /*12e0*/  IMAD R25, R2, R4, R25 ;  /* 0x0000000402197224 */ /* 0x000fe200078e0219 */
[----:B------:R-:W-:Y:S01]  /*12f0*/  LOP3.LUT R10, R14, 0x24, RZ, 0xfc, !PT ;  /* 0x000000240e0a7812 */ /* 0x000fe200078efcff */
[----:B------:R-:W-:Y:S01]  /*1300*/  @!P4 IMAD.MOV R17, RZ, RZ, -R17 ;  /* 0x000000ffff11c224 */ /* 0x000fe200078e0a11 */
[C---:B------:R-:W-:Y:S01]  /*1310*/  ISETP.GT.U32.AND P4, PT, R2.reuse, R21, PT ;  /* 0x000000150200720c */ /* 0x040fe20003f84070 */
[----:B------:R-:W-:Y:S01]  /*1320*/  @!P3 IMAD.MOV R19, RZ, RZ, -R19 ;  /* 0x000000ffff13b224 */ /* 0x000fe200078e0a13 */
[----:B------:R-:W-:Y:S01]  /*1330*/  ISETP.GT.U32.AND P3, PT, R2, R25, PT ;  /* 0x000000190200720c */ /* 0x000fe20003f64070 */
[----:B------:R-:W-:Y:S01]  /*1340*/  @!P0 IMAD.MOV R13, RZ, RZ, -R13 ;  /* 0x000000ffff0d8224 */ /* 0x000fe200078e0a0d */
[----:B------:R-:W-:Y:S01]  /*1350*/  ISETP.GE.AND P0, PT, R12, RZ, PT ;  /* 0x000000ff0c00720c */ /* 0x000fe20003f06270 */
[----:B------:R-:W-:Y:S01]  /*1360*/  @!P2 IMAD.IADD R23, R23, 0x1, -R2 ;  /* 0x000000011717a824 */ /* 0x000fe200078e0a02 */
[----:B------:R-:W-:Y:S01]  /*1370*/  LOP3.LUT R8, R14, 0x26, RZ, 0xfc, !PT ;  /* 0x000000260e087812 */ /* 0x000fe200078efcff */
[----:B------:R-:W-:Y:S01]  /*1380*/  IMAD.HI.U32 R4, R6, R27, RZ ;  /* 0x0000001b06047227 */ /* 0x000fe200078e00ff */
[----:B------:R-:W-:-:S02]  /*1390*/  IABS R31, R10 ;  /* 0x0000000a001f7213 */ /* 0x000fc40000000000 */
[----:B------:R-:W-:Y:S01]  /*13a0*/  ISETP.GT.U32.AND P2, PT, R2, R23, PT ;  /* 0x000000170200720c */ /* 0x000fe20003f44070 */
[----:B------:R-:W-:Y:S01]  /*13b0*/  IMAD.MOV R4, RZ, RZ, -R4 ;  /* 0x000000ffff047224 */ /* 0x000fe200078e0a04 */
[----:B------:R-:W-:Y:S01]  /*13c0*/  IABS R29, R8 ;  /* 0x00000008001d7213 */ /* 0x000fe20000000000 */
[--C-:B------:R-:W-:Y:S01]  /*13d0*/  @!P4 IMAD.IADD R21, R21, 0x1, -R2.reuse ;  /* 0x000000011515c824 */ /* 0x100fe200078e0a02 */
[----:B------:R-:W-:Y:S01]  /*13e0*/  ISETP.GE.AND P4, PT, R8, RZ, PT ;  /* 0x000000ff0800720c */ /* 0x000fe20003f86270 */
[----:B------:R-:W-:Y:S01]  /*13f0*/  @!P3 IMAD.IADD R25, R25, 0x1, -R2 ;  /* 0x000000011919b824 */ /* 0x000fe200078e0a02 */
[----:B------:R-:W-:Y:S01]  /*1400*/  LOP3.LUT R12, R14, 0x22, RZ, 0xfc, !PT ;  /* 0x000000220e0c7812 */ /* 0x000fe200078efcff */
[----:B------:R-:W-:Y:S01]  /*1410*/  IMAD R27, R2, R4, R27 ;  /* 0x00000004021b7224 */ /* 0x000fe200078e021b */
[----:B------:R-:W-:Y:S01]  /*1420*/  ISETP.GE.AND P3, PT, R10, RZ, PT ;  /* 0x000000ff0a00720c */ /* 0x000fe20003f66270 */
[----:B------:R-:W-:Y:S01]  /*1430*/  @!P0 IMAD.MOV R21, RZ, RZ, -R21 ;  /* 0x000000ffff158224 */ /* 0x000fe200078e0a15 */
[----:B------:R-:W-:Y:S01]  /*1440*/  ISETP.GT.U32.AND P0, PT, R2, R25, PT ;  /* 0x000000190200720c */ /* 0x000fe20003f04070 */
[----:B------:R-:W-:Y:S01]  /*1450*/  IMAD.HI.U32 R8, R6, R31, RZ ;  /* 0x0000001f06087227 */ /* 0x000fe200078e00ff */
[----:B------:R-:W-:-:S03]  /*1460*/  IABS R33, R12 ;  /* 0x0000000c00217213 */ /* 0x000fc60000000000 */
[----:B------:R-:W-:Y:S01]  /*1470*/  @!P2 IMAD.IADD R23, R23, 0x1, -R2 ;  /* 0x000000011717a824 */ /* 0x000fe200078e0a02 */
[----:B------:R-:W-:Y:S01]  /*1480*/  ISETP.GT.U32.AND P2, PT, R2, R27, PT ;  /* 0x0000001b0200720c */ /* 0x000fe20003f44070 */
[----:B------:R-:W-:Y:S02]  /*1490*/  IMAD.MOV R8, RZ, RZ, -R8 ;  /* 0x000000ffff087224 */ /* 0x000fe400078e0a08 */
[----:B------:R-:W-:-:S04]  /*14a0*/  IMAD.HI.U32 R4, R6, R29, RZ ;  /* 0x0000001d06047227 */ /* 0x000fc800078e00ff */
[C---:B------:R-:W-:Y:S02]  /*14b0*/  IMAD R31, R2.reuse, R8, R31 ;  /* 0x00000008021f7224 */ /* 0x040fe400078e021f */
[----:B------:R-:W-:Y:S02]  /*14c0*/  @!P0 IMAD.IADD R25, R25, 0x1, -R2 ;  /* 0x0000000119198824 */ /* 0x000fe400078e0a02 */
[----:B------:R-:W-:Y:S02]  /*14d0*/  IMAD.MOV R4, RZ, RZ, -R4 ;  /* 0x000000ffff047224 */ /* 0x000fe400078e0a04 */
[----:B------:R-:W-:Y:S02]  /*14e0*/  @!P2 IMAD.IADD R27, R27, 0x1, -R2 ;  /* 0x000000011b1ba824 */ /* 0x000fe400078e0a02 */
[----:B------:R-:W-:Y:S01]  /*14f0*/  @!P6 IMAD.MOV R25, RZ, RZ, -R25 ;  /* 0x000000ffff19e224 */ /* 0x000fe200078e0a19 */
[C---:B------:R-:W-:Y:S01]  /*1500*/  ISETP.GT.U32.AND P6, PT, R2.reuse, R31, PT ;  /* 0x0000001f0200720c */ /* 0x040fe20003fc4070 */
[C---:B------:R-:W-:Y:S01]  /*1510*/  IMAD R29, R2.reuse, R4, R29 ;  /* 0x00000004021d7224 */ /* 0x040fe200078e021d */
[----:B------:R-:W-:Y:S01]  /*1520*/  ISETP.GT.U32.AND P2, PT, R2, R27, PT ;  /* 0x0000001b0200720c */ /* 0x000fe20003f44070 */
[----:B------:R-:W-:Y:S01]  /*1530*/  IMAD.HI.U32 R10, R6, R33, RZ ;  /* 0x00000021060a7227 */ /* 0x000fe200078e00ff */
[----:B------:R-:W-:-:S02]  /*1540*/  LOP3.LUT R4, R14, 0x20, RZ, 0xfc, !PT ;  /* 0x000000200e047812 */ /* 0x000fc400078efcff */
[----:B------:R-:W-:Y:S01]  /*1550*/  ISETP.GT.U32.AND P0, PT, R2, R29, PT ;  /* 0x0000001d0200720c */ /* 0x000fe20003f04070 */
[----:B------:R-:W-:Y:S01]  /*1560*/  IMAD.MOV R10, RZ, RZ, -R10 ;  /* 0x000000ffff0a7224 */ /* 0x000fe200078e0a0a */
[----:B------:R-:W-:Y:S01]  /*1570*/  IABS R35, R4 ;  /* 0x0000000400237213 */ /* 0x000fe20000000000 */
[----:B------:R-:W-:Y:S01]  /*1580*/  @!P1 IMAD.MOV R15, RZ, RZ, -R15 ;  /* 0x000000ffff0f9224 */ /* 0x000fe200078e0a0f */
[----:B------:R-:W-:Y:S01]  /*1590*/  ISETP.GE.AND P1, PT, R16, RZ, PT ;  /* 0x000000ff1000720c */ /* 0x000fe20003f26270 */
[----:B------:R-:W-:Y:S01]  /*15a0*/  IMAD R33, R2, R10, R33 ;  /* 0x0000000a02217224 */ /* 0x000fe200078e0221 */
[----:B------:R-:W-:Y:S01]  /*15b0*/  LOP3.LUT R16, R14, 0x1e, RZ, 0xfc, !PT ;  /* 0x0000001e0e107812 */ /* 0x000fe200078efcff */
[--C-:B------:R-:W-:Y:S02]  /*15c0*/  @!P6 IMAD.IADD R31, R31, 0x1, -R2.reuse ;  /* 0x000000011f1fe824 */ /* 0x100fe400078e0a02 */
[----:B------:R-:W-:Y:S01]  /*15d0*/  @!P2 IMAD.IADD R27, R27, 0x1, -R2 ;  /* 0x000000011b1ba824 */ /* 0x000fe200078e0a02 */
[----:B------:R-:W-:Y:S01]  /*15e0*/  ISETP.GE.AND P2, PT, R4, RZ, PT ;  /* 0x000000ff0400720c */ /* 0x000fe20003f46270 */
        /* <DEDUP_REMOVED lines=8> */
[----:B------:R-:W-:Y:S01]  /*1670*/  @!P6 IMAD.IADD R31, R31, 0x1, -R2 ;  /* 0x000000011f1fe824 */ /* 0x000fe200078e0a02 */
[C---:B------:R-:W-:Y:S01]  /*1680*/  ISETP.GT.U32.AND P6, PT, R2.reuse, R35, PT ;  /* 0x000000230200720c */ /* 0x040fe20003fc4070 */
[----:B------:R-:W-:Y:S02]  /*1690*/  IMAD.MOV R10, RZ, RZ, -R10 ;  /* 0x000000ffff0a7224 */ /* 0x000fe400078e0a0a */
[----:B------:R-:W-:Y:S01]  /*16a0*/  @!P5 IMAD.MOV R27, RZ, RZ, -R27 ;  /* 0x000000ffff1bd224 */ /* 0x000fe200078e0a1b */
[C---:B------:R-:W-:Y:S01]  /*16b0*/  ISETP.GT.U32.AND P5, PT, R2.reuse, R33, PT ;  /* 0x000000210200720c */ /* 0x040fe20003fa4070 */
[----:B------:R-:W-:Y:S01]  /*16c0*/  IMAD R39, R2, R10, R39 ;  /* 0x0000000a02277224 */ /* 0x000fe200078e0227 */
[----:B------:R-:W-:Y:S01]  /*16d0*/  LOP3.LUT R10, R14, 0x18, RZ, 0xfc, !PT ;  /* 0x000000180e0a7812 */ /* 0x000fe200078efcff */
[----:B------:R-:W-:-:S03]  /*16e0*/  IMAD.HI.U32 R8, R6, R37, RZ ;  /* 0x0000002506087227 */ /* 0x000fc600078e00ff */
[----:B------:R-:W-:Y:S01]  /*16f0*/  IABS R43, R10 ;  /* 0x0000000a002b7213 */ /* 0x000fe20000000000 */
[--C-:B------:R-:W-:Y:S01]  /*1700*/  @!P0 IMAD.IADD R29, R29, 0x1, -R2.reuse ;  /* 0x000000011d1d8824 */ /* 0x100fe200078e0a02 */
[----:B------:R-:W-:Y:S01]  /*1710*/  ISETP.GE.AND P0, PT, R16, RZ, PT ;  /* 0x000000ff1000720c */ /* 0x000fe20003f06270 */
[----:B------:R-:W-:Y:S01]  /*1720*/  @!P6 IMAD.IADD R35, R35, 0x1, -R2 ;  /* 0x000000012323e824 */ /* 0x000fe200078e0a02 */
[----:B------:R-:W-:Y:S01]  /*1730*/  LOP3.LUT R16, R14, 0x14, RZ, 0xfc, !PT ;  /* 0x000000140e107812 */ /* 0x000fe200078efcff */
[----:B------:R-:W-:Y:S02]  /*1740*/  IMAD.MOV R8, RZ, RZ, -R8 ;  /* 0x000000ffff087224 */ /* 0x000fe400078e0a08 */
[----:B------:R-:W-:Y:S01]  /*1750*/  @!P4 IMAD.MOV R29, RZ, RZ, -R29 ;  /* 0x000000ffff1dc224 */ /* 0x000fe200078e0a1d */
[----:B------:R-:W-:Y:S01]  /*1760*/  ISETP.GT.U32.AND P4, PT, R2, R35, PT ;  /* 0x000000230200720c */ /* 0x000fe20003f84070 */
[----:B------:R-:W-:Y:S01]  /*1770*/  @!P1 IMAD.MOV R23, RZ, RZ, -R23 ;  /* 0x000000ffff179224 */ /* 0x000fe200078e0a17 */
[----:B------:R-:W-:Y:S01]  /*1780*/  ISETP.GE.AND P1, PT, R12, RZ, PT ;  /* 0x000000ff0c00720c */ /* 0x000fe20003f26270 */
[----:B------:R-:W-:Y:S01]  /*1790*/  IMAD R37, R2, R8, R37 ;  /* 0x0000000802257224 */ /* 0x000fe200078e0225 */
[----:B------:R-:W-:Y:S01]  /*17a0*/  IABS R47, R16 ;  /* 0x00000010002f7213 */ /* 0x000fe20000000000 */
[----:B------:R-:W-:-:S04]  /*17b0*/  IMAD.HI.U32 R4, R6, R43, RZ ;  /* 0x0000002b06047227 */ /* 0x000fc800078e00ff */
[----:B------:R-:W-:-:S04]  /*17c0*/  IMAD.HI.U32 R12, R6, R41, RZ ;  /* 0x00000029060c7227 */ /* 0x000fc800078e00ff */
[----:B------:R-:W-:Y:S01]  /*17d0*/  @!P5 IMAD.IADD R33, R33, 0x1, -R2 ;  /* 0x000000012121d824 */ /* 0x000fe200078e0a02 */
[C---:B------:R-:W-:Y:S01]  /*17e0*/  ISETP.GT.U32.AND P5, PT, R2.reuse, R37, PT ;  /* 0x000000250200720c */ /* 0x040fe20003fa4070 */
[----:B------:R-:W-:Y:S02]  /*17f0*/  IMAD.MOV R4, RZ, RZ, -R4 ;  /* 0x000000ffff047224 */ /* 0x000fe400078e0a04 */
[----:B------:R-:W-:Y:S01]  /*1800*/  IMAD.MOV R12, RZ, RZ, -R12 ;  /* 0x000000ffff0c7224 */ /* 0x000fe200078e0a0c */
[C---:B------:R-:W-:Y:S01]  /*1810*/  ISETP.GT.U32.AND P6, PT, R2.reuse, R33, PT ;  /* 0x000000210200720c */ /* 0x040fe20003fc4070 */
[C---:B------:R-:W-:Y:S02]  /*1820*/  IMAD R43, R2.reuse, R4, R43 ;  /* 0x00000004022b7224 */ /* 0x040fe400078e022b */
[----:B------:R-:W-:Y:S01]  /*1830*/  IMAD R41, R2, R12, R41 ;  /* 0x0000000c02297224 */ /* 0x000fe200078e0229 */
[----:B------:R-:W-:Y:S01]  /*1840*/  LOP3.LUT R12, R14, 0x16, RZ, 0xfc, !PT ;  /* 0x000000160e0c7812 */ /* 0x000fe200078efcff */
[--C-:B------:R-:W-:Y:S01]  /*1850*/  @!P4 IMAD.IADD R35, R35, 0x1, -R2.reuse ;  /* 0x000000012323c824 */ /* 0x100fe200078e0a02 */
[C---:B------:R-:W-:Y:S01]  /*1860*/  ISETP.GT.U32.AND P4, PT, R2.reuse, R43, PT ;  /* 0x0000002b0200720c */ /* 0x040fe20003f84070 */
[----:B------:R-:W-:Y:S01]  /*1870*/  @!P3 IMAD.MOV R31, RZ, RZ, -R31 ;  /* 0x000000ffff1fb224 */ /* 0x000fe200078e0a1f */
[----:B------:R-:W-:Y:S01]  /*1880*/  IABS R45, R12 ;  /* 0x0000000c002d7213 */ /* 0x000fe20000000000 */
[----:B------:R-:W-:Y:S01]  /*1890*/  @!P5 IMAD.IADD R37, R37, 0x1, -R2 ;  /* 0x000000012525d824 */ /* 0x000fe200078e0a02 */
[----:B------:R-:W-:Y:S01]  /*18a0*/  ISETP.GT.U32.AND P3, PT, R2, R39, PT ;  /* 0x000000270200720c */ /* 0x000fe20003f64070 */
[----:B------:R-:W-:-:S02]  /*18b0*/  @!P2 IMAD.MOV R35, RZ, RZ, -R35 ;  /* 0x000000ffff23a224 */ /* 0x000fc400078e0a23 */
[----:B------:R-:W-:Y:S01]  /*18c0*/  IMAD.HI.U32 R8, R6, R45, RZ ;  /* 0x0000002d06087227 */ /* 0x000fe200078e00ff */
[----:B------:R-:W-:-:S03]  /*18d0*/  ISETP.GT.U32.AND P5, PT, R2, R37, PT ;  /* 0x000000250200720c */ /* 0x000fc60003fa4070 */
[----:B------:R-:W-:Y:S02]  /*18e0*/  IMAD.MOV R8, RZ, RZ, -R8 ;  /* 0x000000ffff087224 */ /* 0x000fe400078e0a08 */
[--C-:B------:R-:W-:Y:S02]  /*18f0*/  @!P4 IMAD.IADD R43, R43, 0x1, -R2.reuse ;  /* 0x000000012b2bc824 */ /* 0x100fe400078e0a02 */
[C---:B------:R-:W-:Y:S02]  /*1900*/  IMAD R45, R2.reuse, R8, R45 ;  /* 0x00000008022d7224 */ /* 0x040fe400078e022d */
[--C-:B------:R-:W-:Y:S01]  /*1910*/  @!P3 IMAD.IADD R39, R39, 0x1, -R2.reuse ;  /* 0x000000012727b824 */ /* 0x100fe200078e0a02 */
[----:B------:R-:W-:Y:S01]  /*1920*/  ISETP.GT.U32.AND P2, PT, R2, R43, PT ;  /* 0x0000002b0200720c */ /* 0x000fe20003f44070 */
[----:B------:R-:W-:Y:S01]  /*1930*/  IMAD.HI.U32 R8, R6, R49, RZ ;  /* 0x0000003106087227 */ /* 0x000fe200078e00ff */
[C---:B------:R-:W-:Y:S02]  /*1940*/  ISETP.GT.U32.AND P3, PT, R2.reuse, R45, PT ;  /* 0x0000002d0200720c */ /* 0x040fe40003f64070 */
[C---:B------:R-:W-:Y:S01]  /*1950*/  ISETP.GT.U32.AND P4, PT, R2.reuse, R39, PT ;  /* 0x000000270200720c */ /* 0x040fe20003f84070 */
[--C-:B------:R-:W-:Y:S01]  /*1960*/  @!P6 IMAD.IADD R33, R33, 0x1, -R2.reuse ;  /* 0x000000012121e824 */ /* 0x100fe200078e0a02 */
[----:B------:R-:W-:Y:S01]  /*1970*/  ISETP.GT.U32.AND P6, PT, R2, R41, PT ;  /* 0x000000290200720c */ /* 0x000fe20003fc4070 */
[----:B------:R-:W-:Y:S01]  /*1980*/  @!P5 IMAD.IADD R37, R37, 0x1, -R2 ;  /* 0x000000012525d824 */ /* 0x000fe200078e0a02 */
[----:B------:R-:W-:Y:S01]  /*1990*/  ISETP.GE.AND P5, PT, R18, RZ, PT ;  /* 0x000000ff1200720c */ /* 0x000fe20003fa6270 */
[----:B------:R-:W-:Y:S01]  /*19a0*/  IMAD.MOV R8, RZ, RZ, -R8 ;  /* 0x000000ffff087224 */ /* 0x000fe200078e0a08 */
[----:B------:R-:W-:Y:S01]  /*19b0*/  LOP3.LUT R18, R14, 0x10, RZ, 0xfc, !PT ;  /* 0x000000100e127812 */ /* 0x000fe200078efcff */
[----:B------:R-:W-:-:S03]  /*19c0*/  IMAD.HI.U32 R4, R6, R47, RZ ;  /* 0x0000002f06047227 */ /* 0x000fc600078e00ff */
[----:B------:R-:W-:Y:S01]  /*19d0*/  IABS R53, R18 ;  /* 0x0000001200357213 */ /* 0x000fe20000000000 */
[C---:B------:R-:W-:Y:S02]  /*19e0*/  IMAD R49, R2.reuse, R8, R49 ;  /* 0x0000000802317224 */ /* 0x040fe400078e0231 */
[----:B------:R-:W-:Y:S02]  /*19f0*/  IMAD.MOV R4, RZ, RZ, -R4 ;  /* 0x000000ffff047224 */ /* 0x000fe400078e0a04 */
[--C-:B------:R-:W-:Y:S01]  /*1a00*/  @!P2 IMAD.IADD R43, R43, 0x1, -R2.reuse ;  /* 0x000000012b2ba824 */ /* 0x100fe200078e0a02 */
[C---:B------:R-:W-:Y:S01]  /*1a10*/  ISETP.GT.U32.AND P2, PT, R2.reuse, R49, PT ;  /* 0x000000310200720c */ /* 0x040fe20003f44070 */
[----:B------:R-:W-:Y:S02]  /*1a20*/  @!P3 IMAD.IADD R45, R45, 0x1, -R2 ;  /* 0x000000012d2db824 */ /* 0x000fe400078e0a02 */
[----:B------:R-:W-:Y:S02]  /*1a30*/  IMAD R47, R2, R4, R47 ;  /* 0x00000004022f7224 */ /* 0x000fe400078e022f */
[----:B------:R-:W-:Y:S01]  /*1a40*/  IMAD.HI.U32 R4, R6, R53, RZ ;  /* 0x0000003506047227 */ /* 0x000fe200078e00ff */
[----:B------:R-:W-:-:S03]  /*1a50*/  ISETP.GT.U32.AND P3, PT, R2, R45, PT ;  /* 0x0000002d0200720c */ /* 0x000fc60003f64070 */
[----:B------:R-:W-:Y:S01]  /*1a60*/  @!P6 IMAD.IADD R41, R41, 0x1, -R2 ;  /* 0x000000012929e824 */ /* 0x000fe200078e0a02 */
[----:B------:R-:W-:Y:S01]  /*1a70*/  ISETP.GE.AND P6, PT, R20, RZ, PT ;  /* 0x000000ff1400720c */ /* 0x000fe20003fc6270 */
[----:B------:R-:W-:Y:S01]  /*1a80*/  IMAD.MOV R8, RZ, RZ, -R4 ;  /* 0x000000ffff087224 */ /* 0x000fe200078e0a04 */
[----:B------:R-:W-:Y:S01]  /*1a90*/  LOP3.LUT R20, R14, 0xe, RZ, 0xfc, !PT ;  /* 0x0000000e0e147812 */ /* 0x000fe200078efcff */
[--C-:B------:R-:W-:Y:S02]  /*1aa0*/  @!P2 IMAD.IADD R49, R49, 0x1, -R2.reuse ;  /* 0x000000013131a824 */ /* 0x100fe400078e0a02 */
[C---:B------:R-:W-:Y:S01]  /*1ab0*/  IMAD R53, R2.reuse, R8, R53 ;  /* 0x0000000802357224 */ /* 0x040fe200078e0235 */
[----:B------:R-:W-:Y:S01]  /*1ac0*/  IABS R55, R20 ;  /* 0x0000001400377213 */ /* 0x000fe20000000000 */
[--C-:B------:R-:W-:Y:S01]  /*1ad0*/  @!P4 IMAD.IADD R39, R39, 0x1, -R2.reuse ;  /* 0x000000012727c824 */ /* 0x100fe200078e0a02 */
[C---:B------:R-:W-:Y:S01]  /*1ae0*/  ISETP.GT.U32.AND P4, PT, R2.reuse, R47, PT ;  /* 0x0000002f0200720c */ /* 0x040fe20003f84070 */
[----:B------:R-:W-:Y:S01]  /*1af0*/  @!P3 IMAD.IADD R45, R45, 0x1, -R2 ;  /* 0x000000012d2db824 */ /* 0x000fe200078e0a02 */
[----:B------:R-:W-:Y:S01]  /*1b00*/  ISETP.GT.U32.AND P2, PT, R2, R53, PT ;  /* 0x000000350200720c */ /* 0x000fe20003f44070 */
[----:B------:R-:W-:Y:S01]  /*1b10*/  IMAD.HI.U32 R4, R6, R55, RZ ;  /* 0x0000003706047227 */ /* 0x000fe200078e00ff */
[----:B------:R-:W-:-:S02]  /*1b20*/  ISETP.GE.AND P3, PT, R12, RZ, PT ;  /* 0x000000ff0c00720c */ /* 0x000fc40003f66270 */
[----:B------:R-:W-:Y:S01]  /*1b30*/  LOP3.LUT R12, R14, 0xc, RZ, 0xfc, !PT ;  /* 0x0000000c0e0c7812 */ /* 0x000fe200078efcff */
[----:B------:R-:W-:Y:S02]  /*1b40*/  IMAD.MOV R4, RZ, RZ, -R4 ;  /* 0x000000ffff047224 */ /* 0x000fe400078e0a04 */
[----:B------:R-:W-:Y:S01]  /*1b50*/  @!P1 IMAD.MOV R33, RZ, RZ, -R33 ;  /* 0x000000ffff219224 */ /* 0x000fe200078e0a21 */
[----:B------:R-:W-:Y:S01]  /*1b60*/  IABS R57, R12 ;  /* 0x0000000c00397213 */ /* 0x000fe20000000000 */
[C---:B------:R-:W-:Y:S01]  /*1b70*/  IMAD R55, R2.reuse, R4, R55 ;  /* 0x0000000402377224 */ /* 0x040fe200078e0237 */
[----:B------:R-:W-:Y:S01]  /*1b80*/  ISETP.GT.U32.AND P1, PT, R2, R41, PT ;  /* 0x000000290200720c */ /* 0x000fe20003f24070 */
[--C-:B------:R-:W-:Y:S01]  /*1b90*/  @!P4 IMAD.IADD R47, R47, 0x1, -R2.reuse ;  /* 0x000000012f2fc824 */ /* 0x100fe200078e0a02 */
[----:B------:R-:W-:Y:S01]  /*1ba0*/  ISETP.GE.AND P4, PT, R16, RZ, PT ;  /* 0x000000ff1000720c */ /* 0x000fe20003f86270 */
[----:B------:R-:W-:Y:S01]  /*1bb0*/  @!P2 IMAD.IADD R53, R53, 0x1, -R2 ;  /* 0x000000013535a824 */ /* 0x000fe200078e0a02 */
[----:B------:R-:W-:Y:S01]  /*1bc0*/  ISETP.GT.U32.AND P2, PT, R2, R55, PT ;  /* 0x000000370200720c */ /* 0x000fe20003f44070 */
[----:B------:R-:W-:Y:S01]  /*1bd0*/  IMAD.HI.U32 R4, R6, R57, RZ ;  /* 0x0000003906047227 */ /* 0x000fe200078e00ff */
[----:B------:R-:W-:-:S03]  /*1be0*/  LOP3.LUT R16, R14, 0xa, RZ, 0xfc, !PT ;  /* 0x0000000a0e107812 */ /* 0x000fc600078efcff */
[----:B------:R-:W-:Y:S01]  /*1bf0*/  IMAD.MOV R4, RZ, RZ, -R4 ;  /* 0x000000ffff047224 */ /* 0x000fe200078e0a04 */
[----:B------:R-:W-:Y:S01]  /*1c00*/  IABS R59, R16 ;  /* 0x00000010003b7213 */ /* 0x000fe20000000000 */
[----:B------:R-:W-:Y:S01]  /*1c10*/  @!P0 IMAD.MOV R37, RZ, RZ, -R37 ;  /* 0x000000ffff258224 */ /* 0x000fe200078e0a25 */
[C---:B------:R-:W-:Y:S01]  /*1c20*/  ISETP.GT.U32.AND P0, PT, R2.reuse, R47, PT ;  /* 0x0000002f0200720c */ /* 0x040fe20003f04070 */
[----:B------:R-:W-:Y:S02]  /*1c30*/  IMAD R57, R2, R4, R57 ;  /* 0x0000000402397224 */ /* 0x000fe400078e0239 */
[----:B------:R-:W-:-:S04]  /*1c40*/  IMAD.HI.U32 R4, R6, R61, RZ ;  /* 0x0000003d06047227 */ /* 0x000fc800078e00ff */
[----:B------:R-:W-:Y:S01]  /*1c50*/  @!P2 IMAD.IADD R55, R55, 0x1, -R2 ;  /* 0x000000013737a824 */ /* 0x000fe200078e0a02 */
[----:B------:R-:W-:Y:S01]  /*1c60*/  ISETP.GT.U32.AND P2, PT, R2, R57, PT ;  /* 0x000000390200720c */ /* 0x000fe20003f44070 */
[----:B------:R-:W-:-:S04]  /*1c70*/  IMAD.HI.U32 R8, R6, R59, RZ ;  /* 0x0000003b06087227 */ /* 0x000fc800078e00ff */
[----:B------:R-:W-:Y:S02]  /*1c80*/  IMAD.MOV R4, RZ, RZ, -R4 ;  /* 0x000000ffff047224 */ /* 0x000fe400078e0a04 */
[----:B------:R-:W-:Y:S01]  /*1c90*/  @!P1 IMAD.IADD R41, R41, 0x1, -R2 ;  /* 0x0000000129299824 */ /* 0x000fe200078e0a02 */
[----:B------:R-:W-:Y:S01]  /*1ca0*/  ISETP.GE.AND P1, PT, R10, RZ, PT ;  /* 0x000000ff0a00720c */ /* 0x000fe20003f26270 */
[----:B------:R-:W-:Y:S01]  /*1cb0*/  @!P5 IMAD.MOV R39, RZ, RZ, -R39 ;  /* 0x000000ffff27d224 */ /* 0x000fe200078e0a27 */
[C---:B------:R-:W-:Y:S01]  /*1cc0*/  ISETP.GT.U32.AND P5, PT, R2.reuse, R53, PT ;  /* 0x000000350200720c */ /* 0x040fe20003fa4070 */
[----:B------:R-:W-:Y:S02]  /*1cd0*/  IMAD.MOV R8, RZ, RZ, -R8 ;  /* 0x000000ffff087224 */ /* 0x000fe400078e0a08 */
[----:B------:R-:W-:Y:S02]  /*1ce0*/  IMAD R61, R2, R4, R61 ;  /* 0x00000004023d7224 */ /* 0x000fe400078e023d */
[----:B------:R-:W-:-:S04]  /*1cf0*/  IMAD.HI.U32 R4, R6, R69, RZ ;  /* 0x0000004506047227 */ /* 0x000fc800078e00ff */
[----:B------:R-:W-:Y:S01]  /*1d00*/  @!P2 IMAD.IADD R57, R57, 0x1, -R2 ;  /* 0x000000013939a824 */ /* 0x000fe200078e0a02 */
[C---:B------:R-:W-:Y:S01]  /*1d10*/  ISETP.GT.U32.AND P2, PT, R2.reuse, R49, PT ;  /* 0x000000310200720c */ /* 0x040fe20003f44070 */
[----:B------:R-:W-:Y:S02]  /*1d20*/  IMAD R59, R2, R8, R59 ;  /* 0x00000008023b7224 */ /* 0x000fe400078e023b */
[----:B------:R-:W-:-:S04]  /*1d30*/  IMAD.HI.U32 R8, R6, R63, RZ ;  /* 0x0000003f06087227 */ /* 0x000fc800078e00ff */
[----:B------:R-:W-:Y:S02]  /*1d40*/  IMAD.MOV R4, RZ, RZ, -R4 ;  /* 0x000000ffff047224 */ /* 0x000fe400078e0a04 */
[----:B------:R-:W-:Y:S01]  /*1d50*/  @!P6 IMAD.MOV R41, RZ, RZ, -R41 ;  /* 0x000000ffff29e224 */ /* 0x000fe200078e0a29 */
[----:B------:R-:W-:Y:S01]  /*1d60*/  ISETP.GT.U32.AND P6, PT, R2, R55, PT ;  /* 0x000000370200720c */ /* 0x000fe20003fc4070 */
[----:B------:R-:W-:-:S04]  /*1d70*/  IMAD.HI.U32 R10, R6, R65, RZ ;  /* 0x00000041060a7227 */ /* 0x000fc800078e00ff */
[----:B------:R-:W-:Y:S02]  /*1d80*/  IMAD.MOV R8, RZ, RZ, -R8 ;  /* 0x000000ffff087224 */ /* 0x000fe400078e0a08 */
[C---:B------:R-:W-:Y:S01]  /*1d90*/  IMAD R69, R2.reuse, R4, R69 ;  /* 0x0000000402457224 */ /* 0x040fe200078e0245 */
[----:B------:R-:W-:Y:S01]  /*1da0*/  LOP3.LUT R4, RZ, R51, RZ, 0x33, !PT ;  /* 0x00000033ff047212 */ /* 0x000fe200078e33ff */
[----:B------:R-:W-:Y:S01]  /*1db0*/  @!P1 IMAD.MOV R43, RZ, RZ, -R43 ;  /* 0x000000ffff2b9224 */ /* 0x000fe200078e0a2b */
[C---:B------:R-:W-:Y:S01]  /*1dc0*/  ISETP.GT.U32.AND P1, PT, R2.reuse, R57, PT ;  /* 0x000000390200720c */ /* 0x040fe20003f24070 */
[----:B------:R-:W-:Y:S01]  /*1dd0*/  @!P3 IMAD.MOV R45, RZ, RZ, -R45 ;  /* 0x000000ffff2db224 */ /* 0x000fe200078e0a2d */
[C---:B------:R-:W-:Y:S01]  /*1de0*/  ISETP.GT.U32.AND P3, PT, R2.reuse, R59, PT ;  /* 0x0000003b0200720c */ /* 0x040fe20003f64070 */
[----:B------:R-:W-:Y:S01]  /*1df0*/  @!P0 IMAD.IADD R47, R47, 0x1, -R2 ;  /* 0x000000012f2f8824 */ /* 0x000fe200078e0a02 */
[----:B------:R-:W-:Y:S01]  /*1e00*/  ISETP.GT.U32.AND P0, PT, R2, R61, PT ;  /* 0x0000003d0200720c */ /* 0x000fe20003f04070 */
[----:B------:R-:W-:-:S02]  /*1e10*/  IMAD.MOV R10, RZ, RZ, -R10 ;  /* 0x000000ffff0a7224 */ /* 0x000fc400078e0a0a */
[C---:B------:R-:W-:Y:S02]  /*1e20*/  IMAD R63, R2.reuse, R8, R63 ;  /* 0x00000008023f7224 */ /* 0x040fe400078e023f */
[----:B------:R-:W-:Y:S01]  /*1e30*/  @!P5 IMAD.IADD R53, R53, 0x1, -R2 ;  /* 0x000000013535d824 */ /* 0x000fe200078e0a02 */
[----:B------:R-:W-:Y:S01]  /*1e40*/  ISETP.GT.U32.AND P5, PT, R2, R69, PT ;  /* 0x000000450200720c */ /* 0x000fe20003fa4070 */
[----:B------:R-:W-:-:S04]  /*1e50*/  IMAD.HI.U32 R6, R6, R67, RZ ;  /* 0x0000004306067227 */ /* 0x000fc800078e00ff */
[C---:B------:R-:W-:Y:S02]  /*1e60*/  IMAD R65, R2.reuse, R10, R65 ;  /* 0x0000000a02417224 */ /* 0x040fe400078e0241 */
[----:B------:R-:W-:Y:S01]  /*1e70*/  @!P2 IMAD.IADD R49, R49, 0x1, -R2 ;  /* 0x000000013131a824 */ /* 0x000fe200078e0a02 */
[C---:B------:R-:W-:Y:S01]  /*1e80*/  ISETP.GT.U32.AND P2, PT, R2.reuse, R63, PT ;  /* 0x0000003f0200720c */ /* 0x040fe20003f44070 */
[----:B------:R-:W-:Y:S02]  /*1e90*/  IMAD.MOV R6, RZ, RZ, -R6 ;  /* 0x000000ffff067224 */ /* 0x000fe400078e0a06 */
[--C-:B------:R-:W-:Y:S01]  /*1ea0*/  @!P6 IMAD.IADD R55, R55, 0x1, -R2.reuse ;  /* 0x000000013737e824 */ /* 0x100fe200078e0a02 */
[C---:B------:R-:W-:Y:S01]  /*1eb0*/  ISETP.GT.U32.AND P6, PT, R2.reuse, R65, PT ;  /* 0x000000410200720c */ /* 0x040fe20003fc4070 */
[----:B------:R-:W-:Y:S02]  /*1ec0*/  IMAD R67, R2, R6, R67 ;  /* 0x0000000602437224 */ /* 0x000fe400078e0243 */
[--C-:B------:R-:W-:Y:S01]  /*1ed0*/  @!P1 IMAD.IADD R57, R57, 0x1, -R2.reuse ;  /* 0x0000000139399824 */ /* 0x100fe200078e0a02 */
[----:B------:R-:W-:Y:S01]  /*1ee0*/  ISETP.GE.AND P1, PT, R22, RZ, PT ;  /* 0x000000ff1600720c */ /* 0x000fe20003f26270 */
[--C-:B------:R-:W-:Y:S01]  /*1ef0*/  @!P3 IMAD.IADD R59, R59, 0x1, -R2.reuse ;  /* 0x000000013b3bb824 */ /* 0x100fe200078e0a02 */
[----:B------:R-:W-:Y:S01]  /*1f00*/  ISETP.GE.AND P3, PT, R18, RZ, PT ;  /* 0x000000ff1200720c */ /* 0x000fe20003f66270 */
[--C-:B------:R-:W-:Y:S01]  /*1f10*/  @!P0 IMAD.IADD R61, R61, 0x1, -R2.reuse ;  /* 0x000000013d3d8824 */ /* 0x100fe200078e0a02 */
[----:B------:R-:W-:Y:S01]  /*1f20*/  ISETP.GE.AND P0, PT, R20, RZ, PT ;  /* 0x000000ff1400720c */ /* 0x000fe20003f06270 */
[--C-:B------:R-:W-:Y:S01]  /*1f30*/  @!P5 IMAD.IADD R69, R69, 0x1, -R2.reuse ;  /* 0x000000014545d824 */ /* 0x100fe200078e0a02 */
[----:B------:R-:W-:Y:S01]  /*1f40*/  ISETP.GT.U32.AND P5, PT, R2, R67, PT ;  /* 0x000000430200720c */ /* 0x000fe20003fa4070 */
[--C-:B------:R-:W-:Y:S01]  /*1f50*/  @!P2 IMAD.IADD R63, R63, 0x1, -R2.reuse ;  /* 0x000000013f3fa824 */ /* 0x100fe200078e0a02 */
[----:B------:R-:W-:Y:S01]  /*1f60*/  ISETP.GE.AND P2, PT, R12, RZ, PT ;  /* 0x000000ff0c00720c */ /* 0x000fe20003f46270 */
[--C-:B------:R-:W-:Y:S01]  /*1f70*/  @!P6 IMAD.IADD R65, R65, 0x1, -R2.reuse ;  /* 0x000000014141e824 */ /* 0x100fe200078e0a02 */
[C---:B------:R-:W-:Y:S01]  /*1f80*/  ISETP.GT.U32.AND P6, PT, R2.reuse, R69, PT ;  /* 0x000000450200720c */ /* 0x040fe20003fc4070 */
[----:B------:R-:W-:Y:S01]  /*1f90*/  @!P4 IMAD.MOV R47, RZ, RZ, -R47 ;  /* 0x000000ffff2fc224 */ /* 0x000fe200078e0a2f */
[C---:B------:R-:W-:Y:S01]  /*1fa0*/  ISETP.GT.U32.AND P4, PT, R2.reuse, R59, PT ;  /* 0x0000003b0200720c */ /* 0x040fe20003f84070 */
[----:B------:R-:W-:Y:S01]  /*1fb0*/  @!P1 IMAD.MOV R49, RZ, RZ, -R49 ;  /* 0x000000ffff319224 */ /* 0x000fe200078e0a31 */
[C---:B------:R-:W-:Y:S01]  /*1fc0*/  ISETP.GT.U32.AND P1, PT, R2.reuse, R61, PT ;  /* 0x0000003d0200720c */ /* 0x040fe20003f24070 */
[----:B------:R-:W-:Y:S01]  /*1fd0*/  @!P3 IMAD.MOV R53, RZ, RZ, -R53 ;  /* 0x000000ffff35b224 */ /* 0x000fe200078e0a35 */
[C---:B------:R-:W-:Y:S01]  /*1fe0*/  ISETP.GT.U32.AND P3, PT, R2.reuse, R63, PT ;  /* 0x0000003f0200720c */ /* 0x040fe20003f64070 */
[----:B------:R-:W-:Y:S01]  /*1ff0*/  @!P0 IMAD.MOV R55, RZ, RZ, -R55 ;  /* 0x000000ffff378224 */ /* 0x000fe200078e0a37 */
[----:B------:R-:W-:Y:S01]  /*2000*/  ISETP.GT.U32.AND P0, PT, R2, R65, PT ;  /* 0x000000410200720c */ /* 0x000fe20003f04070 */
[----:B------:R-:W-:Y:S01]  /*2010*/  @!P5 IMAD.IADD R67, R67, 0x1, -R2 ;  /* 0x000000014343d824 */ /* 0x000fe200078e0a02 */
[----:B------:R-:W-:Y:S01]  /*2020*/  ISETP.GE.AND P5, PT, R14, RZ, PT ;  /* 0x000000ff0e00720c */ /* 0x000fe20003fa6270 */
[----:B------:R-:W-:-:S02]  /*2030*/  @!P2 IMAD.MOV R57, RZ, RZ, -R57 ;  /* 0x000000ffff39a224 */ /* 0x000fc400078e0a39 */
[--C-:B------:R-:W-:Y:S01]  /*2040*/  @!P6 IMAD.IADD R69, R69, 0x1, -R2.reuse ;  /* 0x000000014545e824 */ /* 0x100fe200078e0a02 */
[----:B------:R-:W-:Y:S01]  /*2050*/  ISETP.GT.U32.AND P2, PT, R2, R67, PT ;  /* 0x000000430200720c */ /* 0x000fe20003f44070 */
[--C-:B------:R-:W-:Y:S01]  /*2060*/  @!P4 IMAD.IADD R59, R59, 0x1, -R2.reuse ;  /* 0x000000013b3bc824 */ /* 0x100fe200078e0a02 */
[----:B------:R-:W-:Y:S01]  /*2070*/  ISETP.GE.AND P4, PT, R16, RZ, PT ;  /* 0x000000ff1000720c */ /* 0x000fe20003f86270 */
[--C-:B------:R-:W-:Y:S01]  /*2080*/  @!P1 IMAD.IADD R61, R61, 0x1, -R2.reuse ;  /* 0x000000013d3d9824 */ /* 0x100fe200078e0a02 */
[----:B------:R-:W-:Y:S01]  /*2090*/  ISETP.GE.AND P1, PT, R24, RZ, PT ;  /* 0x000000ff1800720c */ /* 0x000fe20003f26270 */
[--C-:B------:R-:W-:Y:S01]  /*20a0*/  @!P3 IMAD.IADD R63, R63, 0x1, -R2.reuse ;  /* 0x000000013f3fb824 */ /* 0x100fe200078e0a02 */
[----:B------:R-:W-:Y:S01]  /*20b0*/  ISETP.GE.AND P3, PT, R26, RZ, PT ;  /* 0x000000ff1a00720c */ /* 0x000fe20003f66270 */
[----:B------:R-:W-:Y:S01]  /*20c0*/  @!P0 IMAD.IADD R65, R65, 0x1, -R2 ;  /* 0x0000000141418824 */ /* 0x000fe200078e0a02 */
[----:B------:R-:W-:Y:S01]  /*20d0*/  ISETP.GE.AND P6, PT, R28, RZ, PT ;  /* 0x000000ff1c00720c */ /* 0x000fe20003fc6270 */
[----:B------:R-:W-:Y:S01]  /*20e0*/  @!P5 IMAD.MOV R69, RZ, RZ, -R69 ;  /* 0x000000ffff45d224 */ /* 0x000fe200078e0a45 */
[----:B------:R-:W-:-:S03]  /*20f0*/  ISETP.GE.AND P0, PT, R30, RZ, PT ;  /* 0x000000ff1e00720c */ /* 0x000fc60003f06270 */
[----:B------:R-:W-:Y:S01]  /*2100*/  @!P2 IMAD.IADD R67, R67, 0x1, -R2 ;  /* 0x000000014343a824 */ /* 0x000fe200078e0a02 */
[----:B------:R-:W-:Y:S01]  /*2110*/  ISETP.NE.AND P2, PT, R51, RZ, PT ;  /* 0x000000ff3300720c */ /* 0x000fe20003f45270 */
[----:B------:R-:W-:Y:S01]  /*2120*/  IMAD R2, R89, UR17, RZ ;  /* 0x0000001159027c24 */ /* 0x000fe2000f8e02ff */
[----:B------:R-:W-:Y:S01]  /*2130*/  USHF.L.U32 UR17, UR17, 0x7, URZ ;  /* 0x0000000711117899 */ /* 0x000fe2000800063f */
[----:B------:R-:W-:Y:S01]  /*2140*/  @!P4 IMAD.MOV R59, RZ, RZ, -R59 ;  /* 0x000000ffff3bc224 */ /* 0x000fe200078e0a3b */
[----:B------:R-:W-:Y:S01]  /*2150*/  SEL R6, R4, R11, !P2 ;  /* 0x0000000b04067207 */ /* 0x000fe20005000000 */
[----:B------:R-:W-:Y:S01]  /*2160*/  @!P1 IMAD.MOV R61, RZ, RZ, -R61 ;  /* 0x000000ffff3d9224 */ /* 0x000fe200078e0a3d */
[----:B------:R-:W-:Y:S01]  /*2170*/  IADD3 R24, P4, R2, UR4, RZ ;  /* 0x0000000402187c10 */ /* 0x000fe2000ff9e0ff */
[----:B------:R-:W-:Y:S01]  /*2180*/  @!P3 IMAD.MOV R63, RZ, RZ, -R63 ;  /* 0x000000ffff3fb224 */ /* 0x000fe200078e0a3f */
[C---:B------:R-:W-:Y:S01]  /*2190*/  SEL R5, R4.reuse, R5, !P2 ;  /* 0x0000000504057207 */ /* 0x040fe20005000000 */
[----:B------:R-:W-:Y:S01]  /*21a0*/  @!P6 IMAD.MOV R65, RZ, RZ, -R65 ;  /* 0x000000ffff41e224 */ /* 0x000fe200078e0a41 */
[C---:B------:R-:W-:Y:S01]  /*21b0*/  SEL R17, R4.reuse, R17, !P2 ;  /* 0x0000001104117207 */ /* 0x040fe20005000000 */
[----:B------:R-:W-:Y:S01]  /*21c0*/  @!P0 IMAD.MOV R67, RZ, RZ, -R67 ;  /* 0x000000ffff438224 */ /* 0x000fe200078e0a43 */
[----:B------:R-:W-:Y:S01]  /*21d0*/  SEL R7, R4, R7, !P2 ;  /* 0x0000000704077207 */ /* 0x000fe20005000000 */
[----:B------:R-:W-:Y:S01]  /*21e0*/  ULDC UR4, c[0x0][0x234] ;  /* 0x00008d0000047ab9 */ /* 0x000fe20000000800 */
[----:B------:R-:W-:Y:S01]  /*21f0*/  LEA.HI.X.SX32 R26, R2, UR5, 0x1, P4 ;  /* 0x00000005021a7c11 */ /* 0x000fe2000a0f0eff */
[----:B------:R-:W-:Y:S01]  /*2200*/  ULDC UR5, c[0x0][0x240] ;  /* 0x0000900000057ab9 */ /* 0x000fe20000000800 */
[----:B------:R-:W-:Y:S01]  /*2210*/  SEL R9, R4, R9, !P2 ;  /* 0x0000000904097207 */ /* 0x000fe20005000000 */
[----:B------:R-:W-:Y:S01]  /*2220*/  IMAD R6, R6, UR5, RZ ;  /* 0x0000000506067c24 */ /* 0x000fe2000f8e02ff */
[C---:B------:R-:W-:Y:S01]  /*2230*/  SEL R13, R4.reuse, R13, !P2 ;  /* 0x0000000d040d7207 */ /* 0x040fe20005000000 */
        /* <DEDUP_REMOVED lines=51> */
[----:B------:R-:W-:Y:S01]  /*2570*/  SEL R69, R4, R69, !P2 ;  /* 0x0000004504457207 */ /* 0x000fe20005000000 */
[----:B------:R-:W-:Y:S01]  /*2580*/  IMAD R4, R17, UR5, RZ ;  /* 0x0000000511047c24 */ /* 0x000fe2000f8e02ff */
[-C--:B------:R-:W-:Y:S01]  /*2590*/  IADD3 R17, P2, R6, R24.reuse, RZ ;  /* 0x0000001806117210 */ /* 0x080fe20007f5e0ff */
[----:B------:R-:W-:Y:S01]  /*25a0*/  IMAD R65, R65, UR5, RZ ;  /* 0x0000000541417c24 */ /* 0x000fe2000f8e02ff */
[-C--:B------:R-:W-:Y:S01]  /*25b0*/  IADD3 R14, P5, R5, R24.reuse, RZ ;  /* 0x00000018050e7210 */ /* 0x080fe20007fbe0ff */
[----:B------:R-:W-:Y:S01]  /*25c0*/  IMAD R67, R67, UR5, RZ ;  /* 0x0000000543437c24 */ /* 0x000fe2000f8e02ff */
[-C--:B------:R-:W-:Y:S01]  /*25d0*/  IADD3 R20, P6, R4, R24.reuse, RZ ;  /* 0x0000001804147210 */ /* 0x080fe20007fde0ff */
[----:B------:R-:W-:Y:S01]  /*25e0*/  IMAD R69, R69, UR5, RZ ;  /* 0x0000000545457c24 */ /* 0x000fe2000f8e02ff */
[----:B------:R-:W-:Y:S01]  /*25f0*/  IADD3 R15, P4, R7, R24, RZ ;  /* 0x00000018070f7210 */ /* 0x000fe20007f9e0ff */
[----:B------:R-:W-:Y:S01]  /*2600*/  IMAD R43, R43, UR5, RZ ;  /* 0x000000052b2b7c24 */ /* 0x000fe2000f8e02ff */
[-C--:B------:R-:W-:Y:S01]  /*2610*/  LEA.HI.X.SX32 R12, R6, R26.reuse, 0x1, P2 ;  /* 0x0000001a060c7211 */ /* 0x080fe200010f0eff */
[----:B------:R-:W-:Y:S01]  /*2620*/  IMAD R59, R59, UR5, RZ ;  /* 0x000000053b3b7c24 */ /* 0x000fe2000f8e02ff */
[-C--:B------:R-:W-:Y:S01]  /*2630*/  LEA.HI.X.SX32 R9, R5, R26.reuse, 0x1, P5 ;  /* 0x0000001a05097211 */ /* 0x080fe200028f0eff */
[----:B------:R-:W-:Y:S01]  /*2640*/  UIADD3 UR5, UR16, 0x8000, URZ ;  /* 0x0000800010057890 */ /* 0x000fe2000fffe03f */
[----:B------:R-:W-:Y:S01]  /*2650*/  LEA.HI.X.SX32 R6, R4, R26, 0x1, P6 ;  /* 0x0000001a04067211 */ /* 0x000fe200030f0eff */
[----:B------:R-:W-:Y:S01]  /*2660*/  UMOV UR4, URZ ;  /* 0x0000003f00047c82 */ /* 0x000fe20008000000 */
[----:B------:R-:W-:Y:S01]  /*2670*/  IADD3 R21, P5, R8, R24, RZ ;  /* 0x0000001808157210 */ /* 0x000fe20007fbe0ff */
[----:B------:R-:W-:Y:S01]  /*2680*/  USHF.R.U32.HI UR5, URZ, 0x4, UR5 ;  /* 0x000000043f057899 */ /* 0x000fe20008011605 */
[----:B------:R-:W-:Y:S01]  /*2690*/  LEA.HI.X.SX32 R10, R7, R26, 0x1, P4 ;  /* 0x0000001a070a7211 */ /* 0x000fe200020f0eff */
[----:B------:R-:W-:Y:S01]  /*26a0*/  USHF.R.S32.HI UR25, URZ, 0x1f, UR17 ;  /* 0x0000001f3f197899 */ /* 0x000fe20008011411 */
[-C--:B------:R-:W-:Y:S01]  /*26b0*/  IADD3 R225, P6, R31, R24.reuse, RZ ;  /* 0x000000181fe17210 */ /* 0x080fe20007fde0ff */
[----:B------:R-:W-:Y:S01]  /*26c0*/  USGXT.U32 UR10, UR5, 0xe ;  /* 0x0000000e050a789a */ /* 0x000fe20008000000 */
[----:B------:R-:W-:-:S02]  /*26d0*/  IADD3 R16, P3, R11, R24, RZ ;  /* 0x000000180b107210 */ /* 0x000fc40007f7e0ff */
[----:B------:R-:W-:Y:S02]  /*26e0*/  IADD3 R215, P4, R22, R24, RZ ;  /* 0x0000001816d77210 */ /* 0x000fe40007f9e0ff */
[-C--:B------:R-:W-:Y:S02]  /*26f0*/  LEA.HI.X.SX32 R7, R8, R26.reuse, 0x1, P5 ;  /* 0x0000001a08077211 */ /* 0x080fe400028f0eff */
[----:B------:R-:W-:Y:S02]  /*2700*/  LEA.HI.X.SX32 R224, R31, R26, 0x1, P6 ;  /* 0x0000001a1fe07211 */ /* 0x000fe400030f0eff */
[----:B------:R-:W-:Y:S02]  /*2710*/  CS2R R30, SRZ ;  /* 0x00000000001e7805 */ /* 0x000fe4000001ff00 */
[----:B------:R-:W-:Y:S02]  /*2720*/  IADD3 R19, P0, R2, R24, RZ ;  /* 0x0000001802137210 */ /* 0x000fe40007f1e0ff */
[----:B------:R-:W-:-:S02]  /*2730*/  LEA.HI.X.SX32 R11, R11, R26, 0x1, P3 ;  /* 0x0000001a0b0b7211 */ /* 0x000fc400018f0eff */
[----:B------:R-:W-:Y:S02]  /*2740*/  IADD3 R227, P5, R33, R24, RZ ;  /* 0x0000001821e37210 */ /* 0x000fe40007fbe0ff */
[----:B------:R-:W-:Y:S02]  /*2750*/  LEA.HI.X.SX32 R8, R22, R26, 0x1, P4 ;  /* 0x0000001a16087211 */ /* 0x000fe400020f0eff */
[-C--:B------:R-:W-:Y:S02]  /*2760*/  IADD3 R239, P6, R45, R24.reuse, RZ ;  /* 0x000000182def7210 */ /* 0x080fe40007fde0ff */
[-C--:B------:R-:W-:Y:S02]  /*2770*/  IADD3 R217, P3, R23, R24.reuse, RZ ;  /* 0x0000001817d97210 */ /* 0x080fe40007f7e0ff */
[-C--:B------:R-:W-:Y:S02]  /*2780*/  IADD3 R229, P4, R35, R24.reuse, RZ ;  /* 0x0000001823e57210 */ /* 0x080fe40007f9e0ff */
[----:B------:R-:W-:-:S02]  /*2790*/  IADD3 R219, P2, R25, R24, RZ ;  /* 0x0000001819db7210 */ /* 0x000fc40007f5e0ff */
[-C--:B------:R-:W-:Y:S02]  /*27a0*/  LEA.HI.X.SX32 R5, R2, R26.reuse, 0x1, P0 ;  /* 0x0000001a02057211 */ /* 0x080fe400000f0eff */
[-C--:B------:R-:W-:Y:S02]  /*27b0*/  LEA.HI.X.SX32 R226, R33, R26.reuse, 0x1, P5 ;  /* 0x0000001a21e27211 */ /* 0x080fe400028f0eff */
[----:B------:R-:W-:Y:S02]  /*27c0*/  CS2R R32, SRZ ;  /* 0x0000000000207805 */ /* 0x000fe4000001ff00 */
[-C--:B------:R-:W-:Y:S02]  /*27d0*/  LEA.HI.X.SX32 R238, R45, R26.reuse, 0x1, P6 ;  /* 0x0000001a2dee7211 */ /* 0x080fe400030f0eff */
[----:B------:R-:W-:Y:S02]  /*27e0*/  LEA.HI.X.SX32 R216, R23, R26, 0x1, P3 ;  /* 0x0000001a17d87211 */ /* 0x000fe400018f0eff */
[----:B------:R-:W-:-:S02]  /*27f0*/  IADD3 R241, P5, R47, R24, RZ ;  /* 0x000000182ff17210 */ /* 0x000fc40007fbe0ff */
[----:B------:R-:W-:Y:S02]  /*2800*/  LEA.HI.X.SX32 R228, R35, R26, 0x1, P4 ;  /* 0x0000001a23e47211 */ /* 0x000fe400020f0eff */
[----:B------:R-:W-:Y:S02]  /*2810*/  CS2R R34, SRZ ;  /* 0x0000000000227805 */ /* 0x000fe4000001ff00 */
[-C--:B------:R-:W-:Y:S02]  /*2820*/  IADD3 R2, P6, R61, R24.reuse, RZ ;  /* 0x000000183d027210 */ /* 0x080fe40007fde0ff */
[----:B------:R-:W-:Y:S02]  /*2830*/  IADD3 R231, P3, R37, R24, RZ ;  /* 0x0000001825e77210 */ /* 0x000fe40007f7e0ff */
[----:B------:R-:W-:Y:S01]  /*2840*/  LEA.HI.X.SX32 R218, R25, R26, 0x1, P2 ;  /* 0x0000001a19da7211 */ /* 0x000fe200010f0eff */
[----:B------:R0:W-:Y:S01]  /*2850*/  STL [R1], R2 ;  /* 0x0000000201007387 */ /* 0x0001e20000100800 */
[----:B------:R-:W-:-:S02]  /*2860*/  IADD3 R243, P4, R49, R24, RZ ;  /* 0x0000001831f37210 */ /* 0x000fc40007f9e0ff */
[----:B------:R-:W-:Y:S02]  /*2870*/  IADD3 R233, P2, R39, R24, RZ ;  /* 0x0000001827e97210 */ /* 0x000fe40007f5e0ff */
[-C--:B------:R-:W-:Y:S02]  /*2880*/  LEA.HI.X.SX32 R240, R47, R26.reuse, 0x1, P5 ;  /* 0x0000001a2ff07211 */ /* 0x080fe400028f0eff */
[----:B------:R-:W-:Y:S02]  /*2890*/  LEA.HI.X.SX32 R230, R37, R26, 0x1, P3 ;  /* 0x0000001a25e67211 */ /* 0x000fe400018f0eff */
[----:B------:R-:W-:Y:S02]  /*28a0*/  CS2R R36, SRZ ;  /* 0x0000000000247805 */ /* 0x000fe4000001ff00 */
[----:B------:R-:W-:Y:S02]  /*28b0*/  IADD3 R4, P5, R63, R24, RZ ;  /* 0x000000183f047210 */ /* 0x000fe40007fbe0ff */
[----:B------:R-:W-:-:S02]  /*28c0*/  LEA.HI.X.SX32 R242, R49, R26, 0x1, P4 ;  /* 0x0000001a31f27211 */ /* 0x000fc400020f0eff */
[----:B------:R-:W-:Y:S01]  /*28d0*/  IADD3 R245, P3, R53, R24, RZ ;  /* 0x0000001835f57210 */ /* 0x000fe20007f7e0ff */
[----:B------:R1:W-:Y:S01]  /*28e0*/  STL [R1+0x8], R4 ;  /* 0x0000080401007387 */ /* 0x0003e20000100800 */
[----:B------:R-:W-:Y:S02]  /*28f0*/  LEA.HI.X.SX32 R232, R39, R26, 0x1, P2 ;  /* 0x0000001a27e87211 */ /* 0x000fe400010f0eff */
[----:B------:R-:W-:Y:S02]  /*2900*/  CS2R R38, SRZ ;  /* 0x0000000000267805 */ /* 0x000fe4000001ff00 */
[-C--:B0-----:R-:W-:Y:S02]  /*2910*/  IADD3 R2, P4, R65, R24.reuse, RZ ;  /* 0x0000001841027210 */ /* 0x081fe40007f9e0ff */
[----:B------:R-:W-:Y:S02]  /*2920*/  IADD3 R247, P2, R55, R24, RZ ;  /* 0x0000001837f77210 */ /* 0x000fe40007f5e0ff */
[-C--:B------:R-:W-:Y:S01]  /*2930*/  LEA.HI.X.SX32 R244, R53, R26.reuse, 0x1, P3 ;  /* 0x0000001a35f47211 */ /* 0x080fe200018f0eff */
[----:B------:R0:W-:Y:S01]  /*2940*/  STL [R1+0x10], R2 ;  /* 0x0000100201007387 */ /* 0x0001e20000100800 */
[----:B------:R-:W-:-:S02]  /*2950*/  LEA.HI.X.SX32 R246, R55, R26, 0x1, P2 ;  /* 0x0000001a37f67211 */ /* 0x000fc400010f0eff */
[-C--:B-1----:R-:W-:Y:S02]  /*2960*/  IADD3 R4, P3, R67, R24.reuse, RZ ;  /* 0x0000001843047210 */ /* 0x082fe40007f7e0ff */
[----:B------:R-:W-:Y:S02]  /*2970*/  IADD3 R18, P1, R13, R24, RZ ;  /* 0x000000180d127210 */ /* 0x000fe40007f3e0ff */
[-C--:B------:R-:W-:Y:S01]  /*2980*/  LEA.HI.X.SX32 R23, R67, R26.reuse, 0x1, P3 ;  /* 0x0000001a43177211 */ /* 0x080fe200018f0eff */
[----:B------:R1:W-:Y:S01]  /*2990*/  STL [R1+0x18], R4 ;  /* 0x0000180401007387 */ /* 0x0003e20000100800 */
[----:B------:R-:W-:Y:S02]  /*29a0*/  LEA.HI.X.SX32 R13, R13, R26, 0x1, P1 ;  /* 0x0000001a0d0d7211 */ /* 0x000fe400008f0eff */
[----:B------:R-:W-:Y:S02]  /*29b0*/  CS2R R66, SRZ ;  /* 0x0000000000427805 */ /* 0x000fe4000001ff00 */
[----:B0-----:R-:W-:-:S02]  /*29c0*/  IADD3 R2, P2, R69, R24, RZ ;  /* 0x0000001845027210 */ /* 0x001fc40007f5e0ff */
[-C--:B------:R-:W-:Y:S02]  /*29d0*/  IADD3 R221, P1, R27, R24.reuse, RZ ;  /* 0x000000181bdd7210 */ /* 0x080fe40007f3e0ff */
[----:B------:R-:W-:Y:S01]  /*29e0*/  IADD3 R223, P0, R29, R24, RZ ;  /* 0x000000181ddf7210 */ /* 0x000fe20007f1e0ff */
[----:B------:R0:W-:Y:S01]  /*29f0*/  STL [R1+0x20], R2 ;  /* 0x0000200201007387 */ /* 0x0001e20000100800 */
[-C--:B------:R-:W-:Y:S02]  /*2a00*/  LEA.HI.X.SX32 R220, R27, R26.reuse, 0x1, P1 ;  /* 0x0000001a1bdc7211 */ /* 0x080fe400008f0eff */
[----:B-1----:R-:W-:Y:S02]  /*2a10*/  LEA.HI.X.SX32 R4, R65, R26, 0x1, P4 ;  /* 0x0000001a41047211 */ /* 0x002fe400020f0eff */
[----:B------:R-:W-:Y:S02]  /*2a20*/  CS2R R64, SRZ ;  /* 0x0000000000407805 */ /* 0x000fe4000001ff00 */
[----:B------:R-:W-:-:S02]  /*2a30*/  IADD3 R235, P1, R41, R24, RZ ;  /* 0x0000001829eb7210 */ /* 0x000fc40007f3e0ff */
[-C--:B------:R-:W-:Y:S02]  /*2a40*/  LEA.HI.X.SX32 R222, R29, R26.reuse, 0x1, P0 ;  /* 0x0000001a1dde7211 */ /* 0x080fe400000f0eff */
[----:B------:R-:W-:Y:S02]  /*2a50*/  CS2R R28, SRZ ;  /* 0x00000000001c7805 */ /* 0x000fe4000001ff00 */
[-C--:B------:R-:W-:Y:S02]  /*2a60*/  LEA.HI.X.SX32 R234, R41, R26.reuse, 0x1, P1 ;  /* 0x0000001a29ea7211 */ /* 0x080fe400008f0eff */
[----:B0-----:R-:W-:Y:S02]  /*2a70*/  LEA.HI.X.SX32 R2, R63, R26, 0x1, P5 ;  /* 0x0000001a3f027211 */ /* 0x001fe400028f0eff */
[----:B------:R-:W-:Y:S02]  /*2a80*/  CS2R R62, SRZ ;  /* 0x00000000003e7805 */ /* 0x000fe4000001ff00 */
[----:B------:R-:W-:-:S02]  /*2a90*/  IADD3 R249, P1, R57, R24, RZ ;  /* 0x0000001839f97210 */ /* 0x000fc40007f3e0ff */
[----:B------:R-:W-:Y:S01]  /*2aa0*/  IADD3 R237, P0, R43, R24, RZ ;  /* 0x000000182bed7210 */ /* 0x000fe20007f1e0ff */
[----:B------:R0:W-:Y:S01]  /*2ab0*/  STL [R1+0x4], R2 ;  /* 0x0000040201007387 */ /* 0x0001e20000100800 */
[-C--:B------:R-:W-:Y:S02]  /*2ac0*/  LEA.HI.X.SX32 R248, R57, R26.reuse, 0x1, P1 ;  /* 0x0000001a39f87211 */ /* 0x080fe400008f0eff */
[----:B------:R-:W-:Y:S02]  /*2ad0*/  CS2R R56, SRZ ;  /* 0x0000000000387805 */ /* 0x000fe4000001ff00 */
[----:B------:R-:W-:Y:S01]  /*2ae0*/  IADD3 R22, P1, R3, UR6, RZ ;  /* 0x0000000603167c10 */ /* 0x000fe2000ff3e0ff */
[----:B------:R1:W-:Y:S01]  /*2af0*/  STL [R1+0xc], R4 ;  /* 0x00000c0401007387 */ /* 0x0003e20000100800 */
[----:B------:R-:W-:Y:S01]  /*2b00*/  LEA.HI.X.SX32 R236, R43, R26, 0x1, P0 ;  /* 0x0000001a2bec7211 */ /* 0x000fe200000f0eff */
[----:B------:R-:W-:Y:S01]  /*2b10*/  UIADD3 UR6, UP0, UR10, 0x2, URZ ;  /* 0x000000020a067890 */ /* 0x000fe2000ff1e03f */
[----:B------:R-:W-:Y:S01]  /*2b20*/  IADD3 R251, P0, R59, R24, RZ ;  /* 0x000000183bfb7210 */ /* 0x000fe20007f1e0ff */
[----:B------:R-:W-:Y:S01]  /*2b30*/  STL [R1+0x14], R23 ;  /* 0x0000141701007387 */ /* 0x000fe20000100800 */
[----:B------:R-:W-:-:S02]  /*2b40*/  LEA.HI.X.SX32 R252, R61, R26, 0x1, P6 ;  /* 0x0000001a3dfc7211 */ /* 0x000fc400030f0eff */
[----:B------:R-:W-:Y:S02]  /*2b50*/  CS2R R60, SRZ ;  /* 0x00000000003c7805 */ /* 0x000fe4000001ff00 */
[-C--:B0-----:R-:W-:Y:S02]  /*2b60*/  LEA.HI.X.SX32 R2, R69, R26.reuse, 0x1, P2 ;  /* 0x0000001a45027211 */ /* 0x081fe400010f0eff */
[----:B------:R-:W-:Y:S02]  /*2b70*/  CS2R R68, SRZ ;  /* 0x0000000000447805 */ /* 0x000fe4000001ff00 */
[----:B------:R-:W-:Y:S02]  /*2b80*/  LEA.HI.X.SX32 R250, R59, R26, 0x1, P0 ;  /* 0x0000001a3bfa7211 */ /* 0x000fe400000f0eff */
[----:B------:R-:W-:Y:S02]  /*2b90*/  CS2R R58, SRZ ;  /* 0x00000000003a7805 */ /* 0x000fe4000001ff00 */
[----:B-1----:R-:W-:Y:S01]  /*2ba0*/  LEA.HI.X.SX32 R4, R3, UR7, 0x1, P1 ;  /* 0x0000000703047c11 */ /* 0x002fe200088f0eff */
[----:B------:R0:W-:Y:S01]  /*2bb0*/  STL [R1+0x1c], R2 ;  /* 0x00001c0201007387 */ /* 0x0001e20000100800 */
[----:B------:R-:W-:Y:S01]  /*2bc0*/  UIADD3.X UR7, UR4, 0x40000040, URZ, UP0, !UPT ;  /* 0x4000004004077890 */ /* 0x000fe200087fe43f */
[----:B------:R-:W-:Y:S01]  /*2bd0*/  IMAD.MOV.U32 R3, RZ, RZ, RZ ;  /* 0x000000ffff037224 */ /* 0x000fe200078e00ff */
[----:B------:R-:W-:Y:S01]  /*2be0*/  CS2R R24, SRZ ;  /* 0x0000000000187805 */ /* 0x000fe2000001ff00 */
[----:B------:R1:W-:Y:S01]  /*2bf0*/  STL [R1+0x458], R88 ;  /* 0x0004585801007387 */ /* 0x0003e20000100800 */
[----:B------:R-:W-:Y:S01]  /*2c00*/  CS2R R26, SRZ ;  /* 0x00000000001a7805 */ /* 0x000fe2000001ff00 */
[----:B------:R-:W-:-:S02]  /*2c10*/  UIADD3.64 UR22, UR6, 0x2, URZ ;  /* 0x0000000206167897 */ /* 0x000fc4000fffe03f */
[----:B------:R-:W-:Y:S01]  /*2c20*/  UIADD3.64 UR14, UR6, 0x4, URZ ;  /* 0x00000004060e7897 */ /* 0x000fe2000fffe03f */
[----:B0-----:R-:W0:Y:S01]  /*2c30*/  LDC R2, c[0x0][0x238] ;  /* 0x00008e00ff027b82 */ /* 0x001e220000000800 */
[----:B-1----:R-:W-:Y:S01]  /*2c40*/  LOP3.LUT R88, R198, 0x7f, R201, 0x78, !PT ;  /* 0x0000007fc6587812 */ /* 0x002fe200078e78c9 */
[C---:B0-----:R-:W-:Y:S02]  /*2c50*/  IMAD R192, R2.reuse, 0x7f, RZ ;  /* 0x0000007f02c07824 */ /* 0x041fe400078e02ff */
[C---:B------:R-:W-:Y:S02]  /*2c60*/  IMAD R190, R2.reuse, 0x7e, RZ ;  /* 0x0000007e02be7824 */ /* 0x040fe400078e02ff */
[----:B------:R-:W-:Y:S01]  /*2c70*/  IMAD R188, R2, 0x7d, RZ ;  /* 0x0000007d02bc7824 */ /* 0x000fe200078e02ff */
[-C--:B------:R-:W-:Y:S01]  /*2c80*/  IADD3 R201, P3, R192, R22.reuse, RZ ;  /* 0x00000016c0c97210 */ /* 0x080fe20007f7e0ff */
[----:B------:R-:W-:Y:S01]  /*2c90*/  IMAD R186, R2, 0x7c, RZ ;  /* 0x0000007c02ba7824 */ /* 0x000fe200078e02ff */
[-C--:B------:R-:W-:Y:S01]  /*2ca0*/  IADD3 R202, P4, R190, R22.reuse, RZ ;  /* 0x00000016beca7210 */ /* 0x080fe20007f9e0ff */
[----:B------:R-:W-:Y:S01]  /*2cb0*/  IMAD R184, R2, 0x7b, RZ ;  /* 0x0000007b02b87824 */ /* 0x000fe200078e02ff */
[----:B------:R-:W-:Y:S01]  /*2cc0*/  IADD3 R198, P5, R188, R22, RZ ;  /* 0x00000016bcc67210 */ /* 0x000fe20007fbe0ff */
[----:B------:R0:W-:Y:S01]  /*2cd0*/  STL [R1+0x28], R201 ;  /* 0x000028c901007387 */ /* 0x0001e20000100800 */
[----:B------:R-:W-:Y:S01]  /*2ce0*/  IMAD R182, R2, 0x7a, RZ ;  /* 0x0000007a02b67824 */ /* 0x000fe200078e02ff */
[-C--:B------:R-:W-:Y:S01]  /*2cf0*/  LEA.HI.X.SX32 R192, R192, R4.reuse, 0x1, P3 ;  /* 0x00000004c0c07211 */ /* 0x080fe200018f0eff */
[C---:B------:R-:W-:Y:S01]  /*2d00*/  IMAD R180, R2.reuse, 0x79, RZ ;  /* 0x0000007902b47824 */ /* 0x040fe200078e02ff */
[----:B------:R1:W-:Y:S01]  /*2d10*/  STL [R1+0x30], R202 ;  /* 0x000030ca01007387 */ /* 0x0003e20000100800 */
[----:B------:R-:W-:Y:S01]  /*2d20*/  IMAD R178, R2, 0x78, RZ ;  /* 0x0000007802b27824 */ /* 0x000fe200078e02ff */
[----:B------:R-:W-:Y:S01]  /*2d30*/  LEA.HI.X.SX32 R190, R190, R4, 0x1, P4 ;  /* 0x00000004bebe7211 */ /* 0x000fe200020f0eff */
[C---:B------:R-:W-:Y:S01]  /*2d40*/  IMAD R176, R2.reuse, 0x77, RZ ;  /* 0x0000007702b07824 */ /* 0x040fe200078e02ff */
[----:B------:R2:W-:Y:S01]  /*2d50*/  STL [R1+0x38], R198 ;  /* 0x000038c601007387 */ /* 0x0005e20000100800 */
[----:B------:R-:W-:Y:S01]  /*2d60*/  IMAD R174, R2, 0x76, RZ ;  /* 0x0000007602ae7824 */ /* 0x000fe200078e02ff */
[----:B0-----:R-:W-:Y:S01]  /*2d70*/  IADD3 R201, P6, R186, R22, RZ ;  /* 0x00000016bac97210 */ /* 0x001fe20007fde0ff */
[----:B------:R-:W-:Y:S01]  /*2d80*/  IMAD R172, R2, 0x75, RZ ;  /* 0x0000007502ac7824 */ /* 0x000fe200078e02ff */
[----:B------:R-:W-:Y:S01]  /*2d90*/  LEA.HI.X.SX32 R188, R188, R4, 0x1, P5 ;  /* 0x00000004bcbc7211 */ /* 0x000fe200028f0eff */
[----:B------:R-:W-:Y:S01]  /*2da0*/  IMAD R170, R2, 0x74, RZ ;  /* 0x0000007402aa7824 */ /* 0x000fe200078e02ff */
[----:B-1----:R-:W-:Y:S01]  /*2db0*/  IADD3 R202, P0, R184, R22, RZ ;  /* 0x00000016b8ca7210 */ /* 0x002fe20007f1e0ff */
[----:B------:R0:W-:Y:S01]  /*2dc0*/  STL [R1+0x40], R201 ;  /* 0x000040c901007387 */ /* 0x0001e20000100800 */
[----:B------:R-:W-:Y:S01]  /*2dd0*/  LEA.HI.X.SX32 R186, R186, R4, 0x1, P6 ;  /* 0x00000004baba7211 */ /* 0x000fe200030f0eff */
[----:B------:R-:W-:Y:S01]  /*2de0*/  IMAD R168, R2, 0x73, RZ ;  /* 0x0000007302a87824 */ /* 0x000fe200078e02ff */
[----:B--2---:R-:W-:Y:S01]  /*2df0*/  IADD3 R198, P1, R182, R22, RZ ;  /* 0x00000016b6c67210 */ /* 0x004fe20007f3e0ff */
[----:B------:R-:W-:Y:S01]  /*2e00*/  STL [R1+0x48], R202 ;  /* 0x000048ca01007387 */ /* 0x000fe20000100800 */
[-C--:B------:R-:W-:Y:S01]  /*2e10*/  LEA.HI.X.SX32 R184, R184, R4.reuse, 0x1, P0 ;  /* 0x00000004b8b87211 */ /* 0x080fe200000f0eff */
[----:B------:R-:W-:Y:S01]  /*2e20*/  IMAD R166, R2, 0x72, RZ ;  /* 0x0000007202a67824 */ /* 0x000fe200078e02ff */
[----:B------:R-:W-:Y:S01]  /*2e30*/  LEA.HI.X.SX32 R182, R182, R4, 0x1, P1 ;  /* 0x00000004b6b67211 */ /* 0x000fe200008f0eff */
[----:B------:R1:W-:Y:S01]  /*2e40*/  STL [R1+0x50], R198 ;  /* 0x000050c601007387 */ /* 0x0003e20000100800 */
[----:B------:R-:W-:Y:S01]  /*2e50*/  IMAD R165, R2, 0x71, RZ ;  /* 0x0000007102a57824 */ /* 0x000fe200078e02ff */
[----:B0-----:R-:W-:Y:S01]  /*2e60*/  IADD3 R201, P2, R180, R22, RZ ;  /* 0x00000016b4c97210 */ /* 0x001fe20007f5e0ff */
[----:B------:R-:W-:-:S02]  /*2e70*/  IMAD R163, R2, 0x70, RZ ;  /* 0x0000007002a37824 */ /* 0x000fc400078e02ff */
[----:B------:R-:W-:Y:S01]  /*2e80*/  IMAD R161, R2, 0x6f, RZ ;  /* 0x0000006f02a17824 */ /* 0x000fe200078e02ff */
[----:B------:R-:W-:Y:S01]  /*2e90*/  LEA.HI.X.SX32 R180, R180, R4, 0x1, P2 ;  /* 0x00000004b4b47211 */ /* 0x000fe200010f0eff */
[----:B------:R-:W-:Y:S01]  /*2ea0*/  STL [R1+0x58], R201 ;  /* 0x000058c901007387 */ /* 0x000fe20000100800 */
[----:B------:R-:W-:Y:S01]  /*2eb0*/  IMAD R159, R2, 0x6e, RZ ;  /* 0x0000006e029f7824 */ /* 0x000fe200078e02ff */
[----:B-1----:R-:W-:Y:S02]  /*2ec0*/  IADD3 R198, P3, R178, R22, RZ ;  /* 0x00000016b2c67210 */ /* 0x002fe40007f7e0ff */
[----:B------:R0:W-:Y:S01]  /*2ed0*/  STL [R1+0x24], R192 ;  /* 0x000024c001007387 */ /* 0x0001e20000100800 */
[----:B------:R-:W-:Y:S01]  /*2ee0*/  IMAD R157, R2, 0x6d, RZ ;  /* 0x0000006d029d7824 */ /* 0x000fe200078e02ff */
[----:B------:R-:W-:Y:S02]  /*2ef0*/  LEA.HI.X.SX32 R178, R178, R4, 0x1, P3 ;  /* 0x00000004b2b27211 */ /* 0x000fe400018f0eff */
[----:B------:R-:W-:Y:S01]  /*2f00*/  STL [R1+0x60], R198 ;  /* 0x000060c601007387 */ /* 0x000fe20000100800 */
[----:B------:R-:W-:-:S02]  /*2f10*/  IMAD R155, R2, 0x6c, RZ ;  /* 0x0000006c029b7824 */ /* 0x000fc400078e02ff */
[C---:B------:R-:W-:Y:S01]  /*2f20*/  IMAD R153, R2.reuse, 0x6b, RZ ;  /* 0x0000006b02997824 */ /* 0x040fe200078e02ff */
[----:B------:R1:W-:Y:S01]  /*2f30*/  STL [R1+0x2c], R190 ;  /* 0x00002cbe01007387 */ /* 0x0003e20000100800 */
[----:B------:R-:W-:Y:S01]  /*2f40*/  IMAD R151, R2, 0x6a, RZ ;  /* 0x0000006a02977824 */ /* 0x000fe200078e02ff */
[----:B0-----:R-:W-:Y:S01]  /*2f50*/  IADD3 R192, P4, R176, R22, RZ ;  /* 0x00000016b0c07210 */ /* 0x001fe20007f9e0ff */
[C---:B------:R-:W-:Y:S02]  /*2f60*/  IMAD R149, R2.reuse, 0x69, RZ ;  /* 0x0000006902957824 */ /* 0x040fe400078e02ff */
[----:B------:R-:W-:Y:S01]  /*2f70*/  IMAD R147, R2, 0x68, RZ ;  /* 0x0000006802937824 */ /* 0x000fe200078e02ff */
[----:B------:R-:W-:Y:S01]  /*2f80*/  LEA.HI.X.SX32 R176, R176, R4, 0x1, P4 ;  /* 0x00000004b0b07211 */ /* 0x000fe200020f0eff */
[----:B------:R-:W-:Y:S01]  /*2f90*/  STL [R1+0x68], R192 ;  /* 0x000068c001007387 */ /* 0x000fe20000100800 */
[----:B------:R-:W-:Y:S01]  /*2fa0*/  IMAD R145, R2, 0x67, RZ ;  /* 0x0000006702917824 */ /* 0x000fe200078e02ff */
[----:B-1----:R-:W-:-:S02]  /*2fb0*/  IADD3 R190, P5, R174, R22, RZ ;  /* 0x00000016aebe7210 */ /* 0x002fc40007fbe0ff */
[----:B------:R0:W-:Y:S01]  /*2fc0*/  STL [R1+0x34], R188 ;  /* 0x000034bc01007387 */ /* 0x0001e20000100800 */
[----:B------:R-:W-:Y:S01]  /*2fd0*/  IMAD R143, R2, 0x66, RZ ;  /* 0x00000066028f7824 */ /* 0x000fe200078e02ff */
[----:B------:R-:W-:Y:S02]  /*2fe0*/  LEA.HI.X.SX32 R174, R174, R4, 0x1, P5 ;  /* 0x00000004aeae7211 */ /* 0x000fe400028f0eff */
[----:B------:R-:W-:Y:S01]  /*2ff0*/  STL [R1+0x70], R190 ;  /* 0x000070be01007387 */ /* 0x000fe20000100800 */
[C---:B------:R-:W-:Y:S02]  /*3000*/  IMAD R141, R2.reuse, 0x65, RZ ;  /* 0x00000065028d7824 */ /* 0x040fe400078e02ff */
[C---:B------:R-:W-:Y:S01]  /*3010*/  IMAD R139, R2.reuse, 0x64, RZ ;  /* 0x00000064028b7824 */ /* 0x040fe200078e02ff */
        /* <DEDUP_REMOVED lines=31> */
[C---:B------:R-:W-:Y:S01]  /*3210*/  IMAD R109, R2.reuse, 0x55, RZ ;  /* 0x00000055026d7824 */ /* 0x040fe200078e02ff */
[----:B0-----:R-:W-:Y:S01]  /*3220*/  IADD3 R180, P3, R165, R22, RZ ;  /* 0x00000016a5b47210 */ /* 0x001fe20007f7e0ff */
[----:B------:R-:W-:-:S02]  /*3230*/  IMAD R107, R2, 0x54, RZ ;  /* 0x00000054026b7824 */ /* 0x000fc400078e02ff */
[C---:B------:R-:W-:Y:S01]  /*3240*/  IMAD R105, R2.reuse, 0x53, RZ ;  /* 0x0000005302697824 */ /* 0x040fe200078e02ff */
[----:B------:R-:W-:Y:S01]  /*3250*/  LEA.HI.X.SX32 R165, R165, R4, 0x1, P3 ;  /* 0x00000004a5a57211 */ /* 0x000fe200018f0eff */
[----:B------:R-:W-:Y:S01]  /*3260*/  STL [R1+0x98], R180 ;  /* 0x000098b401007387 */ /* 0x000fe20000100800 */
[C---:B------:R-:W-:Y:S01]  /*3270*/  IMAD R103, R2.reuse, 0x52, RZ ;  /* 0x0000005202677824 */ /* 0x040fe200078e02ff */
[C---:B-1----:R-:W-:Y:S02]  /*3280*/  IADD3 R178, P4, R163.reuse, R22, RZ ;  /* 0x00000016a3b27210 */ /* 0x042fe40007f9e0ff */
[----:B------:R0:W-:Y:S01]  /*3290*/  STL [R1+0x64], R176 ;  /* 0x000064b001007387 */ /* 0x0001e20000100800 */
[C---:B------:R-:W-:Y:S01]  /*32a0*/  IMAD R101, R2.reuse, 0x51, RZ ;  /* 0x0000005102657824 */ /* 0x040fe200078e02ff */
[----:B------:R-:W-:Y:S02]  /*32b0*/  LEA.HI.X.SX32 R163, R163, R4, 0x1, P4 ;  /* 0x00000004a3a37211 */ /* 0x000fe400020f0eff */
[----:B------:R-:W-:Y:S01]  /*32c0*/  STL [R1+0xa0], R178 ;  /* 0x0000a0b201007387 */ /* 0x000fe20000100800 */
[----:B------:R-:W-:-:S02]  /*32d0*/  IMAD R99, R2, 0x50, RZ ;  /* 0x0000005002637824 */ /* 0x000fc400078e02ff */
[C---:B------:R-:W-:Y:S01]  /*32e0*/  IMAD R97, R2.reuse, 0x4f, RZ ;  /* 0x0000004f02617824 */ /* 0x040fe200078e02ff */
[----:B------:R1:W-:Y:S01]  /*32f0*/  STL [R1+0x6c], R174 ;  /* 0x00006cae01007387 */ /* 0x0003e20000100800 */
[C---:B------:R-:W-:Y:S01]  /*3300*/  IMAD R95, R2.reuse, 0x4e, RZ ;  /* 0x0000004e025f7824 */ /* 0x040fe200078e02ff */
[C---:B0-----:R-:W-:Y:S01]  /*3310*/  IADD3 R176, P5, R161.reuse, R22, RZ ;  /* 0x00000016a1b07210 */ /* 0x041fe20007fbe0ff */
[C---:B------:R-:W-:Y:S02]  /*3320*/  IMAD R93, R2.reuse, 0x4d, RZ ;  /* 0x0000004d025d7824 */ /* 0x040fe400078e02ff */
[C---:B------:R-:W-:Y:S01]  /*3330*/  IMAD R91, R2.reuse, 0x4c, RZ ;  /* 0x0000004c025b7824 */ /* 0x040fe200078e02ff */
[----:B------:R-:W-:Y:S01]  /*3340*/  LEA.HI.X.SX32 R161, R161, R4, 0x1, P5 ;  /* 0x00000004a1a17211 */ /* 0x000fe200028f0eff */
[----:B------:R-:W-:Y:S01]  /*3350*/  STL [R1+0xa8], R176 ;  /* 0x0000a8b001007387 */ /* 0x000fe20000100800 */
[----:B------:R-:W-:Y:S01]  /*3360*/  IMAD R89, R2, 0x4b, RZ ;  /* 0x0000004b02597824 */ /* 0x000fe200078e02ff */
[----:B-1----:R-:W-:-:S02]  /*3370*/  IADD3 R174, P6, R159, R22, RZ ;  /* 0x000000169fae7210 */ /* 0x002fc40007fde0ff */
[----:B------:R0:W-:Y:S01]  /*3380*/  STL [R1+0x74], R172 ;  /* 0x000074ac01007387 */ /* 0x0001e20000100800 */
[C---:B------:R-:W-:Y:S01]  /*3390*/  IMAD R54, R2.reuse, 0x4a, RZ ;  /* 0x0000004a02367824 */ /* 0x040fe200078e02ff */
        /* <DEDUP_REMOVED lines=20> */
[C---:B------:R-:W-:Y:S01]  /*34e0*/  IMAD.SHL.U32 R45, R2.reuse, 0x40, RZ ;  /* 0x00000040022d7824 */ /* 0x040fe200078e00ff */
        /* <DEDUP_REMOVED lines=68> */
[C---:B------:R-:W-:Y:S01]  /*3930*/  IMAD.SHL.U32 R142, R2.reuse, 0x20, RZ ;  /* 0x00000020028e7824 */ /* 0x040fe200078e00ff */
        /* <DEDUP_REMOVED lines=33> */
[C---:B------:R-:W-:Y:S01]  /*3b50*/  IMAD.SHL.U32 R175, R2.reuse, 0x10, RZ ;  /* 0x0000001002af7824 */ /* 0x040fe200078e00ff */
        /* <DEDUP_REMOVED lines=29> */
[C---:B------:R-:W-:Y:S01]  /*3d30*/  IMAD.SHL.U32 R199, R2.reuse, 0x2, RZ ;  /* 0x0000000202c77824 */ /* 0x040fe200078e00ff */
[----:B------:R1:W-:Y:S01]  /*3d40*/  STL [R1+0x11c], R131 ;  /* 0x00011c8301007387 */ /* 0x0003e20000100800 */
[----:B------:R-:W-:Y:S01]  /*3d50*/  IMAD.SHL.U32 R23, R2, 0x80, RZ ;  /* 0x0000008002177824 */ /* 0x000fe200078e00ff */
[----:B0-----:R-:W-:-:S04]  /*3d60*/  IADD3 R133, P6, R117, R22, RZ ;  /* 0x0000001675857210 */ /* 0x001fc80007fde0ff */
[----:B------:R-:W-:Y:S01]  /*3d70*/  LEA.HI.X.SX32 R117, R117, R4, 0x1, P6 ;  /* 0x0000000475757211 */ /* 0x000fe200030f0eff */
[----:B------:R-:W-:Y:S01]  /*3d80*/  STL [R1+0x158], R133 ;  /* 0x0001588501007387 */ /* 0x000fe20000100800 */
[----:B-1----:R-:W-:-:S03]  /*3d90*/  IADD3 R131, P0, R115, R22, RZ ;  /* 0x0000001673837210 */ /* 0x002fc60007f1e0ff */
[----:B------:R0:W-:Y:S01]  /*3da0*/  STL [R1+0x124], R129 ;  /* 0x0001248101007387 */ /* 0x0001e20000100800 */
[----:B------:R-:W-:-:S03]  /*3db0*/  LEA.HI.X.SX32 R115, R115, R4, 0x1, P0 ;  /* 0x0000000473737211 */ /* 0x000fc600000f0eff */
[----:B------:R-:W-:Y:S04]  /*3dc0*/  STL [R1+0x160], R131 ;  /* 0x0001608301007387 */ /* 0x000fe80000100800 */
[----:B------:R1:W-:Y:S01]  /*3dd0*/  STL [R1+0x12c], R127 ;  /* 0x00012c7f01007387 */ /* 0x0003e20000100800 */
        /* <DEDUP_REMOVED lines=52> */
[----:B------:R0:W-:Y:S04]  /*4120*/  STL [R1+0x194], R101 ;  /* 0x0001946501007387 */ /* 0x0001e80000100800 */
[----:B------:R-:W-:Y:S04]  /*4130*/  STL [R1+0x1d0], R103 ;  /* 0x0001d06701007387 */ /* 0x000fe80000100800 */
[----:B------:R1:W-:Y:S01]  /*4140*/  STL [R1+0x19c], R99 ;  /* 0x00019c6301007387 */ /* 0x0003e20000100800 */
[----:B0-----:R-:W-:-:S05]  /*4150*/  IADD3 R101, P1, R52, R22, RZ ;  /* 0x0000001634657210 */ /* 0x001fca0007f3e0ff */
        /* <DEDUP_REMOVED lines=12> */
[----:B------:R0:W-:Y:S01]  /*4220*/  STL [R1+0x1f8], R93 ;  /* 0x0001f85d01007387 */ /* 0x0001e20000100800 */
[----:B-1----:R-:W-:-:S03]  /*4230*/  IADD3 R91, P6, R42, R22, RZ ;  /* 0x000000162a5b7210 */ /* 0x002fc60007fde0ff */
[----:B------:R1:W-:Y:S04]  /*4240*/  STL [R1+0x1c4], R89 ;  /* 0x0001c45901007387 */ /* 0x0003e80000100800 */
[----:B------:R2:W-:Y:S01]  /*4250*/  STL [R1+0x200], R91 ;  /* 0x0002005b01007387 */ /* 0x0005e20000100800 */
[----:B0-----:R-:W-:Y:S02]  /*4260*/  LEA.HI.X.SX32 R93, R54, R4, 0x1, P0 ;  /* 0x00000004365d7211 */ /* 0x001fe400000f0eff */
[----:B-1----:R-:W-:-:S03]  /*4270*/  IADD3 R89, P0, R40, R22, RZ ;  /* 0x0000001628597210 */ /* 0x002fc60007f1e0ff */
[----:B------:R0:W-:Y:S01]  /*4280*/  STL [R1+0x1cc], R93 ;  /* 0x0001cc5d01007387 */ /* 0x0001e20000100800 */
[----:B--2---:R-:W-:-:S03]  /*4290*/  LEA.HI.X.SX32 R91, R52, R4, 0x1, P1 ;  /* 0x00000004345b7211 */ /* 0x004fc600008f0eff */
[----:B------:R1:W-:Y:S04]  /*42a0*/  STL [R1+0x208], R89 ;  /* 0x0002085901007387 */ /* 0x0003e80000100800 */
[----:B------:R2:W-:Y:S01]  /*42b0*/  STL [R1+0x1d4], R91 ;  /* 0x0001d45b01007387 */ /* 0x0005e20000100800 */
[----:B0-----:R-:W-:Y:S02]  /*42c0*/  IADD3 R93, P1, R41, R22, RZ ;  /* 0x00000016295d7210 */ /* 0x001fe40007f3e0ff */
[----:B-1----:R-:W-:-:S03]  /*42d0*/  LEA.HI.X.SX32 R89, R50, R4, 0x1, P2 ;  /* 0x0000000432597211 */ /* 0x002fc600010f0eff */
[----:B------:R0:W-:Y:S01]  /*42e0*/  STL [R1+0x210], R93 ;  /* 0x0002105d01007387 */ /* 0x0001e20000100800 */
[----:B--2---:R-:W-:-:S03]  /*42f0*/  IADD3 R91, P2, R43, R22, RZ ;  /* 0x000000162b5b7210 */ /* 0x004fc60007f5e0ff */
        /* <DEDUP_REMOVED lines=23> */
[----:B------:R-:W-:Y:S02]  /*4470*/  CS2R R40, SRZ ;  /* 0x0000000000287805 */ /* 0x000fe4000001ff00 */
[----:B--2---:R-:W-:Y:S01]  /*4480*/  IADD3 R91, P1, R55, R22, RZ ;  /* 0x00000016375b7210 */ /* 0x004fe20007f3e0ff */
[----:B------:R1:W-:Y:S04]  /*4490*/  STL [R1+0x20c], R89 ;  /* 0x00020c5901007387 */ /* 0x0003e80000100800 */
[----:B------:R2:W-:Y:S01]  /*44a0*/  STL [R1+0x248], R91 ;  /* 0x0002485b01007387 */ /* 0x0005e20000100800 */
[----:B0-----:R-:W-:Y:S02]  /*44b0*/  LEA.HI.X.SX32 R93, R43, R4, 0x1, P2 ;  /* 0x000000042b5d7211 */ /* 0x001fe400010f0eff */
[----:B------:R-:W-:-:S02]  /*44c0*/  CS2R R42, SRZ ;  /* 0x00000000002a7805 */ /* 0x000fc4000001ff00 */
[----:B-1----:R-:W-:Y:S01]  /*44d0*/  IADD3 R89, P2, R90, R22, RZ ;  /* 0x000000165a597210 */ /* 0x002fe20007f5e0ff */
[----:B------:R0:W-:Y:S01]  /*44e0*/  STL [R1+0x214], R93 ;  /* 0x0002145d01007387 */ /* 0x0001e20000100800 */
[----:B--2---:R-:W-:-:S03]  /*44f0*/  LEA.HI.X.SX32 R91, R45, R4, 0x1, P3 ;  /* 0x000000042d5b7211 */ /* 0x004fc600018f0eff */
[----:B------:R1:W-:Y:S01]  /*4500*/  STL [R1+0x250], R89 ;  /* 0x0002505901007387 */ /* 0x0003e20000100800 */
[----:B------:R-:W-:-:S03]  /*4510*/  CS2R R44, SRZ ;  /* 0x00000000002c7805 */ /* 0x000fc6000001ff00 */
        /* <DEDUP_REMOVED lines=26> */
[----:B------:R-:W-:Y:S01]  /*46c0*/  STL [R1+0x244], R93 ;  /* 0x0002445d01007387 */ /* 0x000fe20000100800 */
[----:B--2---:R-:W-:-:S03]  /*46d0*/  LEA.HI.X.SX32 R91, R90, R4, 0x1, P2 ;  /* 0x000000045a5b7211 */ /* 0x004fc600010f0eff */
[----:B------:R0:W-:Y:S01]  /*46e0*/  STL [R1+0x280], R89 ;  /* 0x0002805901007387 */ /* 0x0001e20000100800 */
[----:B------:R-:W-:-:S03]  /*46f0*/  IADD3 R90, P2, R104, R22, RZ ;  /* 0x00000016685a7210 */ /* 0x000fc60007f5e0ff */
        /* <DEDUP_REMOVED lines=203> */
[-C--:B------:R-:W-:Y:S02]  /*53b0*/  LEA.HI.X.SX32 R2, R2, R4.reuse, 0x1, P3 ;  /* 0x0000000402027211 */ /* 0x080fe400018f0eff */
[-C--:B--2---:R-:W-:Y:S01]  /*53c0*/  LEA.HI.X.SX32 R90, R194, R4.reuse, 0x1, P5 ;  /* 0x00000004c25a7211 */ /* 0x084fe200028f0eff */
[----:B------:R1:W-:Y:S04]  /*53d0*/  STL [R1+0x3e4], R91 ;  /* 0x0003e45b01007387 */ /* 0x0003e80000100800 */
[----:B------:R2:W-:Y:S01]  /*53e0*/  STL [R1+0x3ec], R90 ;  /* 0x0003ec5a01007387 */ /* 0x0005e20000100800 */
[-C--:B0-----:R-:W-:Y:S02]  /*53f0*/  LEA.HI.X.SX32 R89, R195, R4.reuse, 0x1, P6 ;  /* 0x00000004c3597211 */ /* 0x081fe400030f0eff */
[----:B-1----:R-:W-:-:S03]  /*5400*/  LEA.HI.X.SX32 R91, R196, R4, 0x1, P0 ;  /* 0x00000004c45b7211 */ /* 0x002fc600000f0eff */
[----:B------:R0:W-:Y:S01]  /*5410*/  STL [R1+0x3f4], R89 ;  /* 0x0003f45901007387 */ /* 0x0001e20000100800 */
[----:B--2---:R-:W-:-:S03]  /*5420*/  LEA.HI.X.SX32 R90, R197, R4, 0x1, P1 ;  /* 0x00000004c55a7211 */ /* 0x004fc600008f0eff */
[----:B------:R1:W-:Y:S04]  /*5430*/  STL [R1+0x3fc], R91 ;  /* 0x0003fc5b01007387 */ /* 0x0003e80000100800 */
[----:B------:R2:W-:Y:S01]  /*5440*/  STL [R1+0x404], R90 ;  /* 0x0004045a01007387 */ /* 0x0005e20000100800 */
[----:B0-----:R-:W-:Y:S02]  /*5450*/  LEA.HI.X.SX32 R89, R199, R4, 0x1, P2 ;  /* 0x00000004c7597211 */ /* 0x001fe400010f0eff */
[----:B-1----:R-:W-:-:S03]  /*5460*/  LOP3.LUT R91, R200, 0x20, RZ, 0x3c, !PT ;  /* 0x00000020c85b7812 */ /* 0x002fc600078e3cff */
[----:B------:R0:W-:Y:S01]  /*5470*/  STL [R1+0x40c], R89 ;  /* 0x00040c5901007387 */ /* 0x0001e20000100800 */
[----:B--2---:R-:W-:-:S03]  /*5480*/  LOP3.LUT R90, R200, 0x30, RZ, 0x3c, !PT ;  /* 0x00000030c85a7812 */ /* 0x004fc600078e3cff */
[----:B------:R1:W-:Y:S01]  /*5490*/  STL [R1+0x414], R2 ;  /* 0x0004140201007387 */ /* 0x0003e20000100800 */
[----:B0-----:R-:W-:Y:S02]  /*54a0*/  LOP3.LUT R89, R200, 0x10, RZ, 0x3c, !PT ;  /* 0x00000010c8597812 */ /* 0x001fe400078e3cff */
[----:B-1----:R-:W-:-:S03]  /*54b0*/  SHF.R.S32.HI R2, RZ, 0x1f, R23 ;  /* 0x0000001fff027819 */ /* 0x002fc60000011417 */
[----:B------:R0:W-:Y:S04]  /*54c0*/  STL [R1+0x474], R89 ;  /* 0x0004745901007387 */ /* 0x0001e80000100800 */
[----:B------:R1:W-:Y:S04]  /*54d0*/  STL [R1+0x470], R91 ;  /* 0x0004705b01007387 */ /* 0x0003e80000100800 */
[----:B------:R2:W-:Y:S01]  /*54e0*/  STL [R1+0x46c], R90 ;  /* 0x00046c5a01007387 */ /* 0x0005e20000100800 */
[C---:B0-----:R-:W-:Y:S02]  /*54f0*/  LOP3.LUT R89, R200.reuse, 0x40, RZ, 0x3c, !PT ;  /* 0x00000040c8597812 */ /* 0x041fe400078e3cff */
[----:B-1----:R-:W-:-:S03]  /*5500*/  LOP3.LUT R91, R200, 0x50, RZ, 0x3c, !PT ;  /* 0x00000050c85b7812 */ /* 0x002fc600078e3cff */
[----:B------:R0:W-:Y:S01]  /*5510*/  STL [R1+0x468], R89 ;  /* 0x0004685901007387 */ /* 0x0001e20000100800 */
[----:B--2---:R-:W-:-:S03]  /*5520*/  LOP3.LUT R90, R200, 0x60, RZ, 0x3c, !PT ;  /* 0x00000060c85a7812 */ /* 0x004fc600078e3cff */
[----:B------:R1:W-:Y:S04]  /*5530*/  STL [R1+0x464], R91 ;  /* 0x0004645b01007387 */ /* 0x0003e80000100800 */
[----:B------:R2:W-:Y:S01]  /*5540*/  STL [R1+0x460], R90 ;  /* 0x0004605a01007387 */ /* 0x0005e20000100800 */
[----:B0-----:R-:W-:Y:S02]  /*5550*/  LOP3.LUT R89, R200, 0x70, RZ, 0x3c, !PT ;  /* 0x00000070c8597812 */ /* 0x001fe400078e3cff */
[----:B-1----:R-:W-:-:S03]  /*5560*/  LOP3.LUT R91, R88, 0x20, RZ, 0x3c, !PT ;  /* 0x00000020585b7812 */ /* 0x002fc600078e3cff */
[----:B------:R0:W-:Y:S01]  /*5570*/  STL [R1+0x45c], R89 ;  /* 0x00045c5901007387 */ /* 0x0001e20000100800 */
[C---:B--2---:R-:W-:Y:S02]  /*5580*/  LOP3.LUT R90, R88.reuse, 0x40, RZ, 0x3c, !PT ;  /* 0x00000040585a7812 */ /* 0x044fe400078e3cff */
[----:B0-----:R-:W-:-:S07]  /*5590*/  LOP3.LUT R89, R88, 0x60, RZ, 0x3c, !PT ;  /* 0x0000006058597812 */ /* 0x001fce00078e3cff */
.L_x_2:
[----:B------:R-:W2:Y:S01]  /*55a0*/  LDL R158, [R1+0x414] ;  /* 0x00041400019e7983 */ /* 0x000ea20000100800 */
[----:B------:R-:W0:Y:S03]  /*55b0*/  LDC R131, c[0x0][0x230] ;  /* 0x00008c00ff837b82 */ /* 0x000e260000000800 */
[----:B------:R-:W3:Y:S04]  /*55c0*/  LDL R121, [R1+0x418] ;  /* 0x0004180001797983 */ /* 0x000ee80000100800 */
[----:B------:R-:W4:Y:S04]  /*55d0*/  LDL R100, [R1+0x410] ;  /* 0x0004100001647983 */ /* 0x000f280000100800 */
[----:B------:R-:W4:Y:S04]  /*55e0*/  LDL R120, [R1+0x40c] ;  /* 0x00040c0001787983 */ /* 0x000f280000100800 */
[----:B------:R-:W4:Y:S04]  /*55f0*/  LDL R113, [R1+0x404] ;  /* 0x0004040001717983 */ /* 0x000f280000100800 */
[----:B------:R-:W4:Y:S04]  /*5600*/  LDL R23, [R1+0x408] ;  /* 0x0004080001177983 */ /* 0x000f280000100800 */
[----:B------:R-:W4:Y:S01]  /*5610*/  LDL R112, [R1+0x3fc] ;  /* 0x0003fc0001707983 */ /* 0x000f220000100800 */
[----:B0-----:R-:W-:-:S03]  /*5620*/  IMAD R131, R3, -0x80, R131 ;  /* 0xffffff8003837824 */ /* 0x001fc600078e0283 */
[----:B------:R-:W4:Y:S02]  /*5630*/  LDL R101, [R1+0x400] ;  /* 0x0004000001657983 */ /* 0x000f240000100800 */
[C---:B------:R-:W-:Y:S02]  /*5640*/  ISETP.GT.AND P0, PT, R131.reuse, RZ, PT ;  /* 0x000000ff8300720c */ /* 0x040fe40003f04270 */
[C---:B------:R-:W-:Y:S02]  /*5650*/  ISETP.GT.AND P2, PT, R131.reuse, 0x1, PT ;  /* 0x000000018300780c */ /* 0x040fe40003f44270 */
[----:B------:R-:W-:Y:S02]  /*5660*/  PRMT R156, RZ, 0x7610, R156 ;  /* 0x00007610ff9c7816 */ /* 0x000fe4000000009c */
[----:B------:R-:W-:Y:S02]  /*5670*/  ISETP.GT.AND P3, PT, R131, 0x2, PT ;  /* 0x000000028300780c */ /* 0x000fe40003f64270 */
[----:B------:R-:W-:-:S05]  /*5680*/  PRMT R157, RZ, 0x7610, R157 ;  /* 0x00007610ff9d7816 */ /* 0x000fca000000009d */
[----:B------:R-:W-:Y:S02]  /*5690*/  @P0 IMAD.MOV.U32 R90, RZ, RZ, R22 ;  /* 0x000000ffff5a0224 */ /* 0x000fe400078e0016 */
[----:B------:R-:W-:Y:S01]  /*56a0*/  @P0 IMAD.MOV.U32 R91, RZ, RZ, R4 ;  /* 0x000000ffff5b0224 */ /* 0x000fe200078e0004 */
[----:B------:R-:W-:Y:S04]  /*56b0*/  STL [R1+0x494], R88 ;  /* 0x0004945801007387 */ /* 0x000fe80000100800 */
[----:B------:R2:W4:Y:S04]  /*56c0*/  @P0 LDG.E.U8 R156, desc[UR18][R90.64] ;  /* 0x000000125a9c0981 */ /* 0x000528000c1e1100 */
[----:B------:R-:W4:Y:S04]  /*56d0*/  LDL.LU R2, [R1+0x3f8] ;  /* 0x0003f80001027983 */ /* 0x000f280000300800 */
[----:B-----5:R0:W-:Y:S04]  /*56e0*/  STL [R1+0x48c], R0 ;  /* 0x00048c0001007387 */ /* 0x0201e80000100800 */
[----:B------:R-:W-:Y:S04]  /*56f0*/  STL [R1+0x498], R3 ;  /* 0x0004980301007387 */ /* 0x000fe80000100800 */
[----:B------:R1:W-:Y:S04]  /*5700*/  STL [R1+0x4a0], R22 ;  /* 0x0004a01601007387 */ /* 0x0003e80000100800 */
[----:B------:R1:W-:Y:S04]  /*5710*/  STL [R1+0x49c], R4 ;  /* 0x00049c0401007387 */ /* 0x0003e80000100800 */
[----:B0-----:R-:W4:Y:S01]  /*5720*/  LDL R0, [R1+0x3f0] ;  /* 0x0003f00001007983 */ /* 0x001f220000100800 */
[----:B------:R-:W-:-:S02]  /*5730*/  ISETP.GT.AND P4, PT, R131, 0x3, PT ;  /* 0x000000038300780c */ /* 0x000fc40003f84270 */
[----:B------:R-:W-:Y:S01]  /*5740*/  PRMT R155, RZ, 0x7610, R155 ;  /* 0x00007610ff9b7816 */ /* 0x000fe2000000009b */
[----:B------:R-:W4:Y:S01]  /*5750*/  LDL R88, [R1+0x3ec] ;  /* 0x0003ec0001587983 */ /* 0x000f220000100800 */
[----:B--2---:R-:W-:Y:S02]  /*5760*/  @P2 IMAD.MOV.U32 R91, RZ, RZ, R158 ;  /* 0x000000ffff5b2224 */ /* 0x004fe400078e009e */
[----:B---3--:R-:W-:Y:S01]  /*5770*/  @P2 IMAD.MOV.U32 R90, RZ, RZ, R121 ;  /* 0x000000ffff5a2224 */ /* 0x008fe200078e0079 */
[----:B------:R-:W-:Y:S01]  /*5780*/  ISETP.GT.AND P1, PT, R131, 0x4, PT ;  /* 0x000000048300780c */ /* 0x000fe20003f24270 */
[----:B-1----:R-:W2:Y:S04]  /*5790*/  LDL R22, [R1+0x3e8] ;  /* 0x0003e80001167983 */ /* 0x002ea80000100800 */
[----:B------:R4:W3:Y:S01]  /*57a0*/  @P2 LDG.E.U8 R157, desc[UR18][R90.64] ;  /* 0x000000125a9d2981 */ /* 0x0008e2000c1e1100 */
[----:B------:R-:W-:-:S02]  /*57b0*/  PRMT R154, RZ, 0x7610, R154 ;  /* 0x00007610ff9a7816 */ /* 0x000fc4000000009a */
[----:B------:R-:W-:Y:S01]  /*57c0*/  ISETP.GT.AND P0, PT, R131, 0x5, PT ;  /* 0x000000058300780c */ /* 0x000fe20003f04270 */
[----:B------:R-:W3:Y:S01]  /*57d0*/  LDL R4, [R1+0x3dc] ;  /* 0x0003dc0001047983 */ /* 0x000ee20000100800 */
[----:B------:R-:W-:-:S03]  /*57e0*/  PRMT R129, RZ, 0x7610, R129 ;  /* 0x00007610ff817816 */ /* 0x000fc60000000081 */
[----:B------:R-:W3:Y:S01]  /*57f0*/  LDL R3, [R1+0x3e0] ;  /* 0x0003e00001037983 */ /* 0x000ee20000100800 */
[----:B----4-:R-:W-:-:S03]  /*5800*/  @P3 IMAD.MOV.U32 R90, RZ, RZ, R100 ;  /* 0x000000ffff5a3224 */ /* 0x010fc600078e0064 */
[----:B------:R-:W4:Y:S01]  /*5810*/  LDL R100, [R1+0x3f4] ;  /* 0x0003f40001647983 */ /* 0x000f220000100800 */
[----:B------:R-:W-:-:S05]  /*5820*/  @P3 IMAD.MOV.U32 R91, RZ, RZ, R120 ;  /* 0x000000ffff5b3224 */ /* 0x000fca00078e0078 */
[----:B------:R0:W3:Y:S01]  /*5830*/  @P3 LDG.E.U8 R155, desc[UR18][R90.64] ;  /* 0x000000125a9b3981 */ /* 0x0000e2000c1e1100 */
[----:B------:R-:W-:Y:S01]  /*5840*/  ISETP.GT.AND P2, PT, R131, 0x6, PT ;  /* 0x000000068300780c */ /* 0x000fe20003f44270 */
[----:B0-----:R-:W-:Y:S02]  /*5850*/  @P4 IMAD.MOV.U32 R90, RZ, RZ, R23 ;  /* 0x000000ffff5a4224 */ /* 0x001fe400078e0017 */
[----:B------:R-:W-:Y:S01]  /*5860*/  @P4 IMAD.MOV.U32 R91, RZ, RZ, R113 ;  /* 0x000000ffff5b4224 */ /* 0x000fe200078e0071 */
[----:B------:R-:W3:Y:S04]  /*5870*/  LDL R23, [R1+0x3e4] ;  /* 0x0003e40001177983 */ /* 0x000ee80000100800 */
[----:B------:R0:W3:Y:S01]  /*5880*/  @P4 LDG.E.U8 R154, desc[UR18][R90.64] ;  /* 0x000000125a9a4981 */ /* 0x0000e2000c1e1100 */
[----:B------:R-:W-:Y:S01]  /*5890*/  PRMT R110, RZ, 0x7610, R110 ;  /* 0x00007610ff6e7816 */ /* 0x000fe2000000006e */
[----:B0-----:R-:W-:-:S02]  /*58a0*/  @P1 IMAD.MOV.U32 R90, RZ, RZ, R101 ;  /* 0x000000ffff5a1224 */ /* 0x001fc400078e0065 */
[----:B------:R-:W-:-:S05]  /*58b0*/  @P1 IMAD.MOV.U32 R91, RZ, RZ, R112 ;  /* 0x000000ffff5b1224 */ /* 0x000fca00078e0070 */
[----:B------:R0:W3:Y:S04]  /*58c0*/  @P1 LDG.E.U8 R129, desc[UR18][R90.64] ;  /* 0x000000125a811981 */ /* 0x0000e8000c1e1100 */
[----:B------:R1:W-:Y:S01]  /*58d0*/  STL [R1+0x4a4], R2 ;  /* 0x0004a40201007387 */ /* 0x0003e20000100800 */
[----:B0-----:R-:W-:Y:S02]  /*58e0*/  @P0 IMAD.MOV.U32 R90, RZ, RZ, R2 ;  /* 0x000000ffff5a0224 */ /* 0x001fe400078e0002 */
[----:B----4-:R-:W-:Y:S01]  /*58f0*/  @P0 IMAD.MOV.U32 R91, RZ, RZ, R100 ;  /* 0x000000ffff5b0224 */ /* 0x010fe200078e0064 */
[----:B-1----:R-:W4:Y:S04]  /*5900*/  LDL R2, [R1+0x3d4] ;  /* 0x0003d40001027983 */ /* 0x002f280000100800 */
[----:B------:R0:W4:Y:S01]  /*5910*/  @P0 LDG.E.U8 R110, desc[UR18][R90.64] ;  /* 0x000000125a6e0981 */ /* 0x000122000c1e1100 */
[----:B------:R-:W-:-:S02]  /*5920*/  ISETP.GT.AND P3, PT, R131, 0x7, PT ;  /* 0x000000078300780c */ /* 0x000fc40003f64270 */
[----:B------:R-:W-:Y:S01]  /*5930*/  ISETP.GT.AND P4, PT, R131, 0x8, PT ;  /* 0x000000088300780c */ /* 0x000fe20003f84270 */
[----:B------:R-:W4:Y:S01]  /*5940*/  LDL R100, [R1+0x3cc] ;  /* 0x0003cc0001647983 */ /* 0x000f220000100800 */
[----:B------:R-:W-:Y:S02]  /*5950*/  PRMT R140, RZ, 0x7610, R140 ;  /* 0x00007610ff8c7816 */ /* 0x000fe4000000008c */
[----:B------:R-:W-:Y:S01]  /*5960*/  PRMT R151, RZ, 0x7610, R151 ;  /* 0x00007610ff977816 */ /* 0x000fe20000000097 */
[----:B------:R-:W4:Y:S01]  /*5970*/  LDL R112, [R1+0x2dc] ;  /* 0x0002dc0001707983 */ /* 0x000f220000100800 */
[----:B0-----:R-:W-:-:S03]  /*5980*/  @P2 IMAD.MOV.U32 R90, RZ, RZ, R0 ;  /* 0x000000ffff5a2224 */ /* 0x001fc600078e0000 */
[----:B------:R-:W4:Y:S01]  /*5990*/  LDL R0, [R1+0x3d8] ;  /* 0x0003d80001007983 */ /* 0x000f220000100800 */
[----:B------:R-:W-:-:S03]  /*59a0*/  @P2 IMAD.MOV.U32 R91, RZ, RZ, R88 ;  /* 0x000000ffff5b2224 */ /* 0x000fc600078e0058 */
[----:B------:R-:W4:Y:S04]  /*59b0*/  LDL R88, [R1+0x3d0] ;  /* 0x0003d00001587983 */ /* 0x000f280000100800 */
[----:B------:R2:W4:Y:S01]  /*59c0*/  @P2 LDG.E.U8 R140, desc[UR18][R90.64] ;  /* 0x000000125a8c2981 */ /* 0x000522000c1e1100 */
[----:B------:R-:W-:Y:S02]  /*59d0*/  ISETP.GT.AND P1, PT, R131, 0x9, PT ;  /* 0x000000098300780c */ /* 0x000fe40003f24270 */
[----:B------:R-:W-:Y:S01]  /*59e0*/  PRMT R136, RZ, 0x7610, R136 ;  /* 0x00007610ff887816 */ /* 0x000fe20000000088 */
[----:B------:R-:W4:Y:S01]  /*59f0*/  LDL R120, [R1+0x2b4] ;  /* 0x0002b40001787983 */ /* 0x000f220000100800 */
[----:B--2---:R-:W-:Y:S02]  /*5a00*/  @P3 IMAD.MOV.U32 R90, RZ, RZ, R22 ;  /* 0x000000ffff5a3224 */ /* 0x004fe400078e0016 */
[----:B---3--:R-:W-:Y:S01]  /*5a10*/  @P3 IMAD.MOV.U32 R91, RZ, RZ, R23 ;  /* 0x000000ffff5b3224 */ /* 0x008fe200078e0017 */
[----:B------:R-:W2:Y:S04]  /*5a20*/  LDL R22, [R1+0x3c0] ;  /* 0x0003c00001167983 */ /* 0x000ea80000100800 */
[----:B------:R0:W3:Y:S04]  /*5a30*/  @P3 LDG.E.U8 R151, desc[UR18][R90.64] ;  /* 0x000000125a973981 */ /* 0x0000e8000c1e1100 */
[----:B------:R-:W3:Y:S01]  /*5a40*/  LDL R23, [R1+0x3bc] ;  /* 0x0003bc0001177983 */ /* 0x000ee20000100800 */
[----:B0-----:R-:W-:-:S02]  /*5a50*/  @P4 IMAD.MOV.U32 R90, RZ, RZ, R3 ;  /* 0x000000ffff5a4224 */ /* 0x001fc400078e0003 */
[----:B------:R-:W-:Y:S01]  /*5a60*/  @P4 IMAD.MOV.U32 R91, RZ, RZ, R4 ;  /* 0x000000ffff5b4224 */ /* 0x000fe200078e0004 */
[----:B------:R-:W2:Y:S04]  /*5a70*/  LDL R3, [R1+0x3c8] ;  /* 0x0003c80001037983 */ /* 0x000ea80000100800 */
[----:B------:R-:W3:Y:S04]  /*5a80*/  LDL R4, [R1+0x3c4] ;  /* 0x0003c40001047983 */ /* 0x000ee80000100800 */
[----:B------:R4:W3:Y:S02]  /*5a90*/  @P4 LDG.E.U8 R136, desc[UR18][R90.64] ;  /* 0x000000125a884981 */ /* 0x0008e4000c1e1100 */
[----:B----4-:R-:W-:-:S02]  /*5aa0*/  @P1 IMAD.MOV.U32 R91, RZ, RZ, R2 ;  /* 0x000000ffff5b1224 */ /* 0x010fc400078e0002 */
[----:B------:R-:W4:Y:S01]  /*5ab0*/  LDL R2, [R1+0x3b4] ;  /* 0x0003b40001027983 */ /* 0x000f220000100800 */
[----:B------:R-:W-:-:S03]  /*5ac0*/  @P1 IMAD.MOV.U32 R90, RZ, RZ, R0 ;  /* 0x000000ffff5a1224 */ /* 0x000fc600078e0000 */
[----:B------:R-:W4:Y:S01]  /*5ad0*/  LDL R0, [R1+0x3b8] ;  /* 0x0003b80001007983 */ /* 0x000f220000100800 */
[C---:B------:R-:W-:Y:S02]  /*5ae0*/  ISETP.GT.AND P0, PT, R131.reuse, 0xa, PT ;  /* 0x0000000a8300780c */ /* 0x040fe40003f04270 */
[----:B------:R-:W-:Y:S02]  /*5af0*/  PRMT R153, RZ, 0x7610, R153 ;  /* 0x00007610ff997816 */ /* 0x000fe40000000099 */
[C---:B------:R-:W-:Y:S02]  /*5b00*/  ISETP.GT.AND P2, PT, R131.reuse, 0xb, PT ;  /* 0x0000000b8300780c */ /* 0x040fe40003f44270 */
[----:B------:R-:W-:Y:S02]  /*5b10*/  PRMT R170, RZ, 0x7610, R170 ;  /* 0x00007610ffaa7816 */ /* 0x000fe400000000aa */
[C---:B------:R-:W-:Y:S01]  /*5b20*/  ISETP.GT.AND P3, PT, R131.reuse, 0xc, PT ;  /* 0x0000000c8300780c */ /* 0x040fe20003f64270 */
[----:B------:R0:W4:Y:S01]  /*5b30*/  @P1 LDG.E.U8 R153, desc[UR18][R90.64] ;  /* 0x000000125a991981 */ /* 0x000122000c1e1100 */
[----:B------:R-:W-:-:S02]  /*5b40*/  ISETP.GT.AND P4, PT, R131, 0xd, PT ;  /* 0x0000000d8300780c */ /* 0x000fc40003f84270 */
[----:B------:R-:W-:Y:S01]  /*5b50*/  PRMT R139, RZ, 0x7610, R139 ;  /* 0x00007610ff8b7816 */ /* 0x000fe2000000008b */
[----:B0-----:R-:W-:Y:S02]  /*5b60*/  @P0 IMAD.MOV.U32 R90, RZ, RZ, R88 ;  /* 0x000000ffff5a0224 */ /* 0x001fe400078e0058 */
[----:B------:R-:W-:Y:S01]  /*5b70*/  @P0 IMAD.MOV.U32 R91, RZ, RZ, R100 ;  /* 0x000000ffff5b0224 */ /* 0x000fe200078e0064 */
[----:B------:R-:W-:Y:S01]  /*5b80*/  PRMT R173, RZ, 0x7610, R173 ;  /* 0x00007610ffad7816 */ /* 0x000fe200000000ad */
[----:B------:R-:W4:Y:S04]  /*5b90*/  LDL R100, [R1+0x3a4] ;  /* 0x0003a40001647983 */ /* 0x000f280000100800 */
[----:B------:R2:W4:Y:S04]  /*5ba0*/  @P0 LDG.E.U8 R170, desc[UR18][R90.64] ;  /* 0x000000125aaa0981 */ /* 0x000528000c1e1100 */
[----:B------:R-:W4:Y:S01]  /*5bb0*/  LDL R88, [R1+0x3a8] ;  /* 0x0003a80001587983 */ /* 0x000f220000100800 */
[----:B--2---:R-:W-:-:S02]  /*5bc0*/  @P2 IMAD.MOV.U32 R90, RZ, RZ, R3 ;  /* 0x000000ffff5a2224 */ /* 0x004fc400078e0003 */
[----:B---3--:R-:W-:Y:S01]  /*5bd0*/  @P2 IMAD.MOV.U32 R91, RZ, RZ, R4 ;  /* 0x000000ffff5b2224 */ /* 0x008fe200078e0004 */
[----:B------:R-:W2:Y:S04]  /*5be0*/  LDL R3, [R1+0x3b0] ;  /* 0x0003b00001037983 */ /* 0x000ea80000100800 */
[----:B------:R-:W3:Y:S04]  /*5bf0*/  LDL R4, [R1+0x3ac] ;  /* 0x0003ac0001047983 */ /* 0x000ee80000100800 */
[----:B------:R0:W3:Y:S02]  /*5c00*/  @P2 LDG.E.U8 R139, desc[UR18][R90.64] ;  /* 0x000000125a8b2981 */ /* 0x0000e4000c1e1100 */
[----:B0-----:R-:W-:-:S02]  /*5c10*/  @P3 IMAD.MOV.U32 R90, RZ, RZ, R22 ;  /* 0x000000ffff5a3224 */ /* 0x001fc400078e0016 */
[----:B------:R-:W-:Y:S01]  /*5c20*/  @P3 IMAD.MOV.U32 R91, RZ, RZ, R23 ;  /* 0x000000ffff5b3224 */ /* 0x000fe200078e0017 */
[C---:B------:R-:W-:Y:S01]  /*5c30*/  ISETP.GT.AND P1, PT, R131.reuse, 0xe, PT ;  /* 0x0000000e8300780c */ /* 0x040fe20003f24270 */
[----:B------:R-:W3:Y:S04]  /*5c40*/  LDL R23, [R1+0x394] ;  /* 0x0003940001177983 */ /* 0x000ee80000100800 */
[----:B------:R4:W3:Y:S01]  /*5c50*/  @P3 LDG.E.U8 R173, desc[UR18][R90.64] ;  /* 0x000000125aad3981 */ /* 0x0008e2000c1e1100 */
[----:B------:R-:W-:Y:S02]  /*5c60*/  PRMT R137, RZ, 0x7610, R137 ;  /* 0x00007610ff897816 */ /* 0x000fe40000000089 */
[----:B------:R-:W-:Y:S01]  /*5c70*/  ISETP.GT.AND P0, PT, R131, 0xf, PT ;  /* 0x0000000f8300780c */ /* 0x000fe20003f04270 */
[----:B------:R-:W3:Y:S01]  /*5c80*/  LDL R22, [R1+0x398] ;  /* 0x0003980001167983 */ /* 0x000ee20000100800 */
[----:B----4-:R-:W-:-:S03]  /*5c90*/  @P4 IMAD.MOV.U32 R91, RZ, RZ, R2 ;  /* 0x000000ffff5b4224 */ /* 0x010fc600078e0002 */
[----:B------:R-:W4:Y:S01]  /*5ca0*/  LDL R2, [R1+0x39c] ;  /* 0x00039c0001027983 */ /* 0x000f220000100800 */
[----:B------:R-:W-:-:S03]  /*5cb0*/  @P4 IMAD.MOV.U32 R90, RZ, RZ, R0 ;  /* 0x000000ffff5a4224 */ /* 0x000fc600078e0000 */
[----:B------:R-:W4:Y:S01]  /*5cc0*/  LDL R0, [R1+0x3a0] ;  /* 0x0003a00001007983 */ /* 0x000f220000100800 */
[----:B------:R-:W-:Y:S02]  /*5cd0*/  PRMT R99, RZ, 0x7610, R99 ;  /* 0x00007610ff637816 */ /* 0x000fe40000000063 */
[----:B------:R-:W-:Y:S01]  /*5ce0*/  ISETP.GT.AND P2, PT, R131, 0x10, PT ;  /* 0x000000108300780c */ /* 0x000fe20003f44270 */
[----:B------:R2:W4:Y:S01]  /*5cf0*/  @P4 LDG.E.U8 R137, desc[UR18][R90.64] ;  /* 0x000000125a894981 */ /* 0x000522000c1e1100 */
[----:B------:R-:W-:Y:S01]  /*5d00*/  PRMT R149, RZ, 0x7610, R149 ;  /* 0x00007610ff957816 */ /* 0x000fe20000000095 */
[----:B--2---:R-:W-:Y:S02]  /*5d10*/  @P1 IMAD.MOV.U32 R90, RZ, RZ, R3 ;  /* 0x000000ffff5a1224 */ /* 0x004fe400078e0003 */
[----:B------:R-:W2:Y:S01]  /*5d20*/  LDL R3, [R1+0x390] ;  /* 0x0003900001037983 */ /* 0x000ea20000100800 */
[----:B---3--:R-:W-:-:S03]  /*5d30*/  @P1 IMAD.MOV.U32 R91, RZ, RZ, R4 ;  /* 0x000000ffff5b1224 */ /* 0x008fc600078e0004 */
[----:B------:R-:W3:Y:S04]  /*5d40*/  LDL R4, [R1+0x38c] ;  /* 0x00038c0001047983 */ /* 0x000ee80000100800 */
[----:B------:R0:W3:Y:S02]  /*5d50*/  @P1 LDG.E.U8 R99, desc[UR18][R90.64] ;  /* 0x000000125a631981 */ /* 0x0000e4000c1e1100 */
[----:B0-----:R-:W-:Y:S02]  /*5d60*/  @P0 IMAD.MOV.U32 R90, RZ, RZ, R88 ;  /* 0x000000ffff5a0224 */ /* 0x001fe400078e0058 */
[----:B------:R-:W-:Y:S01]  /*5d70*/  @P0 IMAD.MOV.U32 R91, RZ, RZ, R100 ;  /* 0x000000ffff5b0224 */ /* 0x000fe200078e0064 */
[C---:B------:R-:W-:Y:S01]  /*5d80*/  ISETP.GT.AND P3, PT, R131.reuse, 0x11, PT ;  /* 0x000000118300780c */ /* 0x040fe20003f64270 */
[----:B------:R-:W3:Y:S04]  /*5d90*/  LDL R100, [R1+0x37c] ;  /* 0x00037c0001647983 */ /* 0x000ee80000100800 */
[----:B------:R4:W3:Y:S01]  /*5da0*/  @P0 LDG.E.U8 R149, desc[UR18][R90.64] ;  /* 0x000000125a950981 */ /* 0x0008e2000c1e1100 */
[----:B------:R-:W-:-:S02]  /*5db0*/  ISETP.GT.AND P4, PT, R131, 0x12, PT ;  /* 0x000000128300780c */ /* 0x000fc40003f84270 */
[----:B------:R-:W-:Y:S01]  /*5dc0*/  PRMT R94, RZ, 0x7610, R94 ;  /* 0x00007610ff5e7816 */ /* 0x000fe2000000005e */
[----:B------:R-:W3:Y:S01]  /*5dd0*/  LDL R88, [R1+0x380] ;  /* 0x0003800001587983 */ /* 0x000ee20000100800 */
[----:B----4-:R-:W-:-:S03]  /*5de0*/  @P2 IMAD.MOV.U32 R91, RZ, RZ, R2 ;  /* 0x000000ffff5b2224 */ /* 0x010fc600078e0002 */
[----:B------:R-:W4:Y:S01]  /*5df0*/  LDL R2, [R1+0x384] ;  /* 0x0003840001027983 */ /* 0x000f220000100800 */
[----:B------:R-:W-:-:S03]  /*5e00*/  @P2 IMAD.MOV.U32 R90, RZ, RZ, R0 ;  /* 0x000000ffff5a2224 */ /* 0x000fc600078e0000 */
[----:B------:R-:W4:Y:S01]  /*5e10*/  LDL R0, [R1+0x388] ;  /* 0x0003880001007983 */ /* 0x000f220000100800 */
[----:B------:R-:W-:-:S03]  /*5e20*/  PRMT R138, RZ, 0x7610, R138 ;  /* 0x00007610ff8a7816 */ /* 0x000fc6000000008a */
[----:B------:R0:W4:Y:S01]  /*5e30*/  @P2 LDG.E.U8 R94, desc[UR18][R90.64] ;  /* 0x000000125a5e2981 */ /* 0x000122000c1e1100 */
[----:B------:R-:W-:Y:S01]  /*5e40*/  ISETP.GT.AND P1, PT, R131, 0x13, PT ;  /* 0x000000138300780c */ /* 0x000fe20003f24270 */
[----:B0-----:R-:W-:Y:S02]  /*5e50*/  @P3 IMAD.MOV.U32 R90, RZ, RZ, R22 ;  /* 0x000000ffff5a3224 */ /* 0x001fe400078e0016 */
[----:B------:R-:W-:Y:S01]  /*5e60*/  @P3 IMAD.MOV.U32 R91, RZ, RZ, R23 ;  /* 0x000000ffff5b3224 */ /* 0x000fe200078e0017 */
[----:B------:R-:W-:Y:S01]  /*5e70*/  PRMT R109, RZ, 0x7610, R109 ;  /* 0x00007610ff6d7816 */ /* 0x000fe2000000006d */
[----:B------:R-:W4:Y:S04]  /*5e80*/  LDL R23, [R1+0x36c] ;  /* 0x00036c0001177983 */ /* 0x000f280000100800 */
[----:B------:R2:W4:Y:S04]  /*5e90*/  @P3 LDG.E.U8 R138, desc[UR18][R90.64] ;  /* 0x000000125a8a3981 */ /* 0x000528000c1e1100 */
[----:B------:R-:W4:Y:S01]  /*5ea0*/  LDL R22, [R1+0x370] ;  /* 0x0003700001167983 */ /* 0x000f220000100800 */
[----:B--2---:R-:W-:-:S03]  /*5eb0*/  @P4 IMAD.MOV.U32 R90, RZ, RZ, R3 ;  /* 0x000000ffff5a4224 */ /* 0x004fc600078e0003 */
[----:B------:R-:W2:Y:S01]  /*5ec0*/  LDL R3, [R1+0x378] ;  /* 0x0003780001037983 */ /* 0x000ea20000100800 */
[----:B---3--:R-:W-:-:S03]  /*5ed0*/  @P4 IMAD.MOV.U32 R91, RZ, RZ, R4 ;  /* 0x000000ffff5b4224 */ /* 0x008fc600078e0004 */
[----:B------:R-:W3:Y:S04]  /*5ee0*/  LDL R4, [R1+0x374] ;  /* 0x0003740001047983 */ /* 0x000ee80000100800 */
[----:B------:R4:W3:Y:S02]  /*5ef0*/  @P4 LDG.E.U8 R109, desc[UR18][R90.64] ;  /* 0x000000125a6d4981 */ /* 0x0008e4000c1e1100 */
[----:B----4-:R-:W-:Y:S02]  /*5f00*/  @P1 IMAD.MOV.U32 R91, RZ, RZ, R2 ;  /* 0x000000ffff5b1224 */ /* 0x010fe400078e0002 */
        /* <DEDUP_REMOVED lines=22> */
[----:B0-----:R-:W-:Y:S02]  /*6070*/  @P3 IMAD.MOV.U32 R90, RZ, RZ, R22 ;  /* 0x000000ffff5a3224 */ /* 0x001fe400078e0016 */
[----:B------:R-:W-:Y:S01]  /*6080*/  @P3 IMAD.MOV.U32 R91, RZ, RZ, R23 ;  /* 0x000000ffff5b3224 */ /* 0x000fe200078e0017 */
[----:B------:R-:W-:Y:S01]  /*6090*/  ISETP.GT.AND P1, PT, R131, 0x18, PT ;  /* 0x000000188300780c */ /* 0x000fe20003f24270 */
[----:B------:R-:W3:Y:S04]  /*60a0*/  LDL R23, [R1+0x344] ;  /* 0x0003440001177983 */ /* 0x000ee80000100800 */
[----:B------:R4:W3:Y:S01]  /*60b0*/  @P3 LDG.E.U8 R98, desc[UR18][R90.64] ;  /* 0x000000125a623981 */ /* 0x0008e2000c1e1100 */
[----:B------:R-:W-:-:S02]  /*60c0*/  PRMT R147, RZ, 0x7610, R147 ;  /* 0x00007610ff937816 */ /* 0x000fc40000000093 */
        /* <DEDUP_REMOVED lines=89> */
[----:B------:R4:W3:Y:S02]  /*6660*/  @P0 LDG.E.U8 R144, desc[UR18][R90.64] ;  /* 0x000000125a900981 */ /* 0x0008e4000c1e1100 */
[----:B----4-:R-:W-:-:S02]  /*6670*/  @P2 IMAD.MOV.U32 R91, RZ, RZ, R2 ;  /* 0x000000ffff5b2224 */ /* 0x010fc400078e0002 */
[----:B------:R-:W4:Y:S01]  /*6680*/  LDL R2, [R1+0x2e4] ;  /* 0x0002e40001027983 */ /* 0x000f220000100800 */
[----:B------:R-:W-:-:S03]  /*6690*/  @P2 IMAD.MOV.U32 R90, RZ, RZ, R0 ;  /* 0x000000ffff5a2224 */ /* 0x000fc600078e0000 */
[----:B------:R-:W4:Y:S01]  /*66a0*/  LDL R0, [R1+0x2e8] ;  /* 0x0002e80001007983 */ /* 0x000f220000100800 */
[----:B------:R-:W-:Y:S02]  /*66b0*/  ISETP.GT.AND P4, PT, R131, 0x26, PT ;  /* 0x000000268300780c */ /* 0x000fe40003f84270 */
[----:B------:R-:W-:Y:S02]  /*66c0*/  PRMT R102, RZ, 0x7610, R102 ;  /* 0x00007610ff667816 */ /* 0x000fe40000000066 */
[----:B------:R-:W-:-:S04]  /*66d0*/  PRMT R135, RZ, 0x7610, R135 ;  /* 0x00007610ff877816 */ /* 0x000fc80000000087 */
[----:B------:R0:W4:Y:S01]  /*66e0*/  @P2 LDG.E.U8 R102, desc[UR18][R90.64] ;  /* 0x000000125a662981 */ /* 0x000122000c1e1100 */
[----:B------:R-:W-:Y:S01]  /*66f0*/  ISETP.GT.AND P1, PT, R131, 0x27, PT ;  /* 0x000000278300780c */ /* 0x000fe20003f24270 */
[----:B0-----:R-:W-:Y:S02]  /*6700*/  @P3 IMAD.MOV.U32 R90, RZ, RZ, R22 ;  /* 0x000000ffff5a3224 */ /* 0x001fe400078e0016 */
[----:B------:R-:W-:Y:S01]  /*6710*/  @P3 IMAD.MOV.U32 R91, RZ, RZ, R23 ;  /* 0x000000ffff5b3224 */ /* 0x000fe200078e0017 */
[----:B------:R-:W4:Y:S04]  /*6720*/  LDL R22, [R1+0x2d0] ;  /* 0x0002d00001167983 */ /* 0x000f280000100800 */
[----:B------:R2:W4:Y:S04]  /*6730*/  @P3 LDG.E.U8 R135, desc[UR18][R90.64] ;  /* 0x000000125a873981 */ /* 0x000528000c1e1100 */
[----:B------:R-:W4:Y:S01]  /*6740*/  LDL R23, [R1+0x2cc] ;  /* 0x0002cc0001177983 */ /* 0x000f220000100800 */
[----:B--2---:R-:W-:-:S03]  /*6750*/  @P4 IMAD.MOV.U32 R90, RZ, RZ, R3 ;  /* 0x000000ffff5a4224 */ /* 0x004fc600078e0003 */
[----:B------:R-:W2:Y:S01]  /*6760*/  LDL R3, [R1+0x2d8] ;  /* 0x0002d80001037983 */ /* 0x000ea20000100800 */
[----:B---3--:R-:W-:-:S03]  /*6770*/  @P4 IMAD.MOV.U32 R91, RZ, RZ, R4 ;  /* 0x000000ffff5b4224 */ /* 0x008fc600078e0004 */
[----:B------:R-:W3:Y:S01]  /*6780*/  LDL R4, [R1+0x2d4] ;  /* 0x0002d40001047983 */ /* 0x000ee20000100800 */
[----:B----4-:R-:W-:-:S03]  /*6790*/  @P1 IMAD.MOV.U32 R101, RZ, RZ, R2 ;  /* 0x000000ffff651224 */ /* 0x010fc600078e0002 */
[----:B------:R-:W4:Y:S01]  /*67a0*/  LDL R2, [R1+0x2c4] ;  /* 0x0002c40001027983 */ /* 0x000f220000100800 */
[----:B------:R-:W-:-:S03]  /*67b0*/  @P1 IMAD.MOV.U32 R100, RZ, RZ, R0 ;  /* 0x000000ffff641224 */ /* 0x000fc600078e0000 */
[----:B------:R-:W4:Y:S01]  /*67c0*/  LDL R0, [R1+0x2c8] ;  /* 0x0002c80001007983 */ /* 0x000f220000100800 */
[C---:B------:R-:W-:Y:S02]  /*67d0*/  ISETP.GT.AND P0, PT, R131.reuse, 0x28, PT ;  /* 0x000000288300780c */ /* 0x040fe40003f04270 */
[----:B------:R-:W-:Y:S02]  /*67e0*/  PRMT R96, RZ, 0x7610, R96 ;  /* 0x00007610ff607816 */ /* 0x000fe40000000060 */
[----:B------:R-:W-:Y:S02]  /*67f0*/  PRMT R143, RZ, 0x7610, R143 ;  /* 0x00007610ff8f7816 */ /* 0x000fe4000000008f */
[C---:B------:R-:W-:Y:S02]  /*6800*/  ISETP.GT.AND P2, PT, R131.reuse, 0x29, PT ;  /* 0x000000298300780c */ /* 0x040fe40003f44270 */
[----:B------:R0:W4:Y:S01]  /*6810*/  @P4 LDG.E.U8 R96, desc[UR18][R90.64] ;  /* 0x000000125a604981 */ /* 0x000122000c1e1100 */
[----:B------:R-:W-:-:S03]  /*6820*/  ISETP.GT.AND P3, PT, R131, 0x2a, PT ;  /* 0x0000002a8300780c */ /* 0x000fc60003f64270 */
[----:B------:R1:W4:Y:S01]  /*6830*/  @P1 LDG.E.U8 R143, desc[UR18][R100.64] ;  /* 0x00000012648f1981 */ /* 0x000322000c1e1100 */
[----:B0-----:R-:W-:Y:S01]  /*6840*/  PRMT R91, RZ, 0x7610, R91 ;  /* 0x00007610ff5b7816 */ /* 0x001fe2000000005b */
[----:B-1----:R-:W-:Y:S02]  /*6850*/  @P0 IMAD.MOV.U32 R100, RZ, RZ, R88 ;  /* 0x000000ffff640224 */ /* 0x002fe400078e0058 */
[----:B------:R-:W-:Y:S01]  /*6860*/  @P0 IMAD.MOV.U32 R101, RZ, RZ, R112 ;  /* 0x000000ffff650224 */ /* 0x000fe200078e0070 */
[----:B------:R-:W-:Y:S01]  /*6870*/  ISETP.GT.AND P4, PT, R131, 0x2b, PT ;  /* 0x0000002b8300780c */ /* 0x000fe20003f84270 */
[----:B------:R-:W4:Y:S01]  /*6880*/  LDL R88, [R1+0x2b8] ;  /* 0x0002b80001587983 */ /* 0x000f220000100800 */
[----:B------:R-:W-:-:S03]  /*6890*/  PRMT R128, RZ, 0x7610, R128 ;  /* 0x00007610ff807816 */ /* 0x000fc60000000080 */
[----:B------:R2:W4:Y:S01]  /*68a0*/  @P0 LDG.E.U8 R91, desc[UR18][R100.64] ;  /* 0x00000012645b0981 */ /* 0x000522000c1e1100 */
[----:B------:R-:W-:Y:S01]  /*68b0*/  PRMT R106, RZ, 0x7610, R106 ;  /* 0x00007610ff6a7816 */ /* 0x000fe2000000006a */
[----:B--2---:R-:W-:Y:S02]  /*68c0*/  @P2 IMAD.MOV.U32 R100, RZ, RZ, R3 ;  /* 0x000000ffff642224 */ /* 0x004fe400078e0003 */
        /* <DEDUP_REMOVED lines=16> */
[----:B------:R-:W-:-:S03]  /*69d0*/  ISETP.GT.AND P2, PT, R131, 0x2e, PT ;  /* 0x0000002e8300780c */ /* 0x000fc60003f44270 */
[----:B------:R0:W4:Y:S01]  /*69e0*/  @P4 LDG.E.U8 R142, desc[UR18][R100.64] ;  /* 0x00000012648e4981 */ /* 0x000122000c1e1100 */
[----:B------:R-:W-:Y:S02]  /*69f0*/  PRMT R118, RZ, 0x7610, R118 ;  /* 0x00007610ff767816 */ /* 0x000fe40000000076 */
[----:B0-----:R-:W-:Y:S01]  /*6a00*/  PRMT R101, RZ, 0x7610, R101 ;  /* 0x00007610ff657816 */ /* 0x001fe20000000065 */
        /* <DEDUP_REMOVED lines=56> */
[----:B------:R-:W3:Y:S04]  /*6d90*/  LDL R22, [R1+0x258] ;  /* 0x0002580001167983 */ /* 0x000ee80000100800 */
[----:B------:R4:W3:Y:S04]  /*6da0*/  @P3 LDG.E.U8 R209, desc[UR18][R112.64] ;  /* 0x0000001270d13981 */ /* 0x0008e8000c1e1100 */
[----:B------:R-:W3:Y:S01]  /*6db0*/  LDL R23, [R1+0x254] ;  /* 0x0002540001177983 */ /* 0x000ee20000100800 */
[----:B----4-:R-:W-:-:S03]  /*6dc0*/  @P4 IMAD.MOV.U32 R113, RZ, RZ, R2 ;  /* 0x000000ffff714224 */ /* 0x010fc600078e0002 */
[----:B------:R-:W4:Y:S01]  /*6dd0*/  LDL R2, [R1+0x25c] ;  /* 0x00025c0001027983 */ /* 0x000f220000100800 */
[----:B------:R-:W-:-:S03]  /*6de0*/  @P4 IMAD.MOV.U32 R112, RZ, RZ, R0 ;  /* 0x000000ffff704224 */ /* 0x000fc600078e0000 */
[----:B------:R-:W4:Y:S01]  /*6df0*/  LDL R0, [R1+0x260] ;  /* 0x0002600001007983 */ /* 0x000f220000100800 */
[C---:B------:R-:W-:Y:S02]  /*6e00*/  ISETP.GT.AND P1, PT, R131.reuse, 0x36, PT ;  /* 0x000000368300780c */ /* 0x040fe40003f24270 */
[----:B------:R-:W-:Y:S02]  /*6e10*/  PRMT R127, RZ, 0x7610, R127 ;  /* 0x00007610ff7f7816 */ /* 0x000fe4000000007f */
[C---:B------:R-:W-:Y:S02]  /*6e20*/  ISETP.GT.AND P0, PT, R131.reuse, 0x37, PT ;  /* 0x000000378300780c */ /* 0x040fe40003f04270 */
[----:B------:R-:W-:Y:S02]  /*6e30*/  PRMT R210, RZ, 0x7610, R210 ;  /* 0x00007610ffd27816 */ /* 0x000fe400000000d2 */
[----:B------:R2:W4:Y:S01]  /*6e40*/  @P4 LDG.E.U8 R127, desc[UR18][R112.64] ;  /* 0x00000012707f4981 */ /* 0x000522000c1e1100 */
[----:B------:R-:W-:-:S02]  /*6e50*/  ISETP.GT.AND P2, PT, R131, 0x38, PT ;  /* 0x000000388300780c */ /* 0x000fc40003f44270 */
[----:B------:R-:W-:Y:S02]  /*6e60*/  PRMT R125, RZ, 0x7610, R125 ;  /* 0x00007610ff7d7816 */ /* 0x000fe4000000007d */
[----:B------:R-:W-:Y:S02]  /*6e70*/  ISETP.GT.AND P3, PT, R131, 0x39, PT ;  /* 0x000000398300780c */ /* 0x000fe40003f64270 */
        /* <DEDUP_REMOVED lines=17> */
[----:B------:R-:W4:Y:S04]  /*6f90*/  LDL R0, [R1+0x248] ;  /* 0x0002480001007983 */ /* 0x000f280000100800 */
[----:B------:R0:W4:Y:S02]  /*6fa0*/  @P2 LDG.E.U8 R211, desc[UR18][R112.64] ;  /* 0x0000001270d32981 */ /* 0x000124000c1e1100 */
[----:B0-----:R-:W-:Y:S02]  /*6fb0*/  @P3 IMAD.MOV.U32 R112, RZ, RZ, R22 ;  /* 0x000000ffff703224 */ /* 0x001fe400078e0016 */
[----:B------:R-:W-:Y:S01]  /*6fc0*/  @P3 IMAD.MOV.U32 R113, RZ, RZ, R23 ;  /* 0x000000ffff713224 */ /* 0x000fe200078e0017 */
[----:B------:R-:W4:Y:S04]  /*6fd0*/  LDL R22, [R1+0x240] ;  /* 0x0002400001167983 */ /* 0x000f280000100800 */
[----:B------:R-:W4:Y:S01]  /*6fe0*/  LDL R23, [R1+0x23c] ;  /* 0x00023c0001177983 */ /* 0x000f220000100800 */
[----:B------:R-:W-:-:S03]  /*6ff0*/  PRMT R212, RZ, 0x7610, R212 ;  /* 0x00007610ffd47816 */ /* 0x000fc600000000d4 */
[----:B------:R2:W4:Y:S01]  /*7000*/  @P3 LDG.E.U8 R115, desc[UR18][R112.64] ;  /* 0x0000001270733981 */ /* 0x000522000c1e1100 */
[----:B------:R-:W-:Y:S02]  /*7010*/  ISETP.GT.AND P0, PT, R131, 0x3c, PT ;  /* 0x0000003c8300780c */ /* 0x000fe40003f04270 */
[----:B------:R-:W-:Y:S01]  /*7020*/  PRMT R124, RZ, 0x7610, R124 ;  /* 0x00007610ff7c7816 */ /* 0x000fe2000000007c */
[----:B--2---:R-:W-:Y:S02]  /*7030*/  @P4 IMAD.MOV.U32 R112, RZ, RZ, R3 ;  /* 0x000000ffff704224 */ /* 0x004fe400078e0003 */
[----:B------:R-:W2:Y:S01]  /*7040*/  LDL R3, [R1+0x230] ;  /* 0x0002300001037983 */ /* 0x000ea20000100800 */
[----:B---3--:R-:W-:-:S03]  /*7050*/  @P4 IMAD.MOV.U32 R113, RZ, RZ, R4 ;  /* 0x000000ffff714224 */ /* 0x008fc600078e0004 */
[----:B------:R-:W3:Y:S04]  /*7060*/  LDL R4, [R1+0x22c] ;  /* 0x00022c0001047983 */ /* 0x000ee80000100800 */
[----:B------:R4:W3:Y:S02]  /*7070*/  @P4 LDG.E.U8 R212, desc[UR18][R112.64] ;  /* 0x0000001270d44981 */ /* 0x0008e4000c1e1100 */
[----:B----4-:R-:W-:Y:S02]  /*7080*/  @P1 IMAD.MOV.U32 R113, RZ, RZ, R2 ;  /* 0x000000ffff711224 */ /* 0x010fe400078e0002 */
[----:B------:R-:W4:Y:S01]  /*7090*/  LDL R2, [R1+0x224] ;  /* 0x0002240001027983 */ /* 0x000f220000100800 */
[----:B------:R-:W-:-:S03]  /*70a0*/  @P1 IMAD.MOV.U32 R112, RZ, RZ, R0 ;  /* 0x000000ffff701224 */ /* 0x000fc600078e0000 */
[----:B------:R-:W4:Y:S04]  /*70b0*/  LDL R0, [R1+0x228] ;  /* 0x0002280001007983 */ /* 0x000f280000100800 */
[----:B------:R0:W4:Y:S02]  /*70c0*/  @P1 LDG.E.U8 R124, desc[UR18][R112.64] ;  /* 0x00000012707c1981 */ /* 0x000124000c1e1100 */
[----:B0-----:R-:W-:Y:S02]  /*70d0*/  @P0 IMAD.MOV.U32 R112, RZ, RZ, R22 ;  /* 0x000000ffff700224 */ /* 0x001fe400078e0016 */
[----:B------:R-:W4:Y:S01]  /*70e0*/  LDL R22, [R1+0x220] ;  /* 0x0002200001167983 */ /* 0x000f220000100800 */
[----:B------:R-:W-:-:S03]  /*70f0*/  @P0 IMAD.MOV.U32 R113, RZ, RZ, R23 ;  /* 0x000000ffff710224 */ /* 0x000fc600078e0017 */
[----:B------:R-:W4:Y:S01]  /*7100*/  LDL R23, [R1+0x21c] ;  /* 0x00021c0001177983 */ /* 0x000f220000100800 */
[C---:B------:R-:W-:Y:S02]  /*7110*/  ISETP.GT.AND P2, PT, R131.reuse, 0x3d, PT ;  /* 0x0000003d8300780c */ /* 0x040fe40003f44270 */
[----:B------:R-:W-:Y:S02]  /*7120*/  PRMT R213, RZ, 0x7610, R213 ;  /* 0x00007610ffd57816 */ /* 0x000fe400000000d5 */
[C---:B------:R-:W-:Y:S02]  /*7130*/  ISETP.GT.AND P3, PT, R131.reuse, 0x3e, PT ;  /* 0x0000003e8300780c */ /* 0x040fe40003f64270 */
[----:B------:R-:W-:Y:S02]  /*7140*/  ISETP.GT.AND P4, PT, R131, 0x3f, PT ;  /* 0x0000003f8300780c */ /* 0x000fe40003f84270 */
[----:B------:R0:W4:Y:S01]  /*7150*/  @P0 LDG.E.U8 R213, desc[UR18][R112.64] ;  /* 0x0000001270d50981 */ /* 0x000122000c1e1100 */
[----:B------:R-:W-:-:S02]  /*7160*/  PRMT R116, RZ, 0x7610, R116 ;  /* 0x00007610ff747816 */ /* 0x000fc40000000074 */
[----:B------:R-:W-:Y:S02]  /*7170*/  PRMT R214, RZ, 0x7610, R214 ;  /* 0x00007610ffd67816 */ /* 0x000fe400000000d6 */
[----:B0-----:R-:W-:Y:S02]  /*7180*/  @P2 IMAD.MOV.U32 R112, RZ, RZ, R88 ;  /* 0x000000ffff702224 */ /* 0x001fe400078e0058 */
[----:B------:R-:W-:Y:S01]  /*7190*/  @P2 IMAD.MOV.U32 R113, RZ, RZ, R120 ;  /* 0x000000ffff712224 */ /* 0x000fe200078e0078 */
[----:B------:R-:W-:Y:S01]  /*71a0*/  ISETP.GT.AND P1, PT, R131, 0x40, PT ;  /* 0x000000408300780c */ /* 0x000fe20003f24270 */
[----:B------:R-:W4:Y:S04]  /*71b0*/  LDL R120, [R1+0x204] ;  /* 0x0002040001787983 */ /* 0x000f280000100800 */
[----:B------:R2:W4:Y:S01]  /*71c0*/  @P2 LDG.E.U8 R116, desc[UR18][R112.64] ;  /* 0x0000001270742981 */ /* 0x000522000c1e1100 */
[----:B------:R-:W-:-:S03]  /*71d0*/  PRMT R123, RZ, 0x7610, R123 ;  /* 0x00007610ff7b7816 */ /* 0x000fc6000000007b */
[----:B------:R-:W4:Y:S01]  /*71e0*/  LDL R88, [R1+0x208] ;  /* 0x0002080001587983 */ /* 0x000f220000100800 */
[----:B--2---:R-:W-:Y:S02]  /*71f0*/  @P3 IMAD.MOV.U32 R112, RZ, RZ, R3 ;  /* 0x000000ffff703224 */ /* 0x004fe400078e0003 */
[----:B---3--:R-:W-:Y:S01]  /*7200*/  @P3 IMAD.MOV.U32 R113, RZ, RZ, R4 ;  /* 0x000000ffff713224 */ /* 0x008fe200078e0004 */
[----:B------:R-:W2:Y:S04]  /*7210*/  LDL R3, [R1+0x218] ;  /* 0x0002180001037983 */ /* 0x000ea80000100800 */
[----:B------:R-:W3:Y:S04]  /*7220*/  LDL R4, [R1+0x214] ;  /* 0x0002140001047983 */ /* 0x000ee80000100800 */
[----:B------:R4:W3:Y:S02]  /*7230*/  @P3 LDG.E.U8 R214, desc[UR18][R112.64] ;  /* 0x0000001270d63981 */ /* 0x0008e4000c1e1100 */
[----:B----4-:R-:W-:-:S02]  /*7240*/  @P4 IMAD.MOV.U32 R113, RZ, RZ, R2 ;  /* 0x000000ffff714224 */ /* 0x010fc400078e0002 */
        /* <DEDUP_REMOVED lines=15> */
[----:B------:R-:W-:Y:S02]  /*7340*/  PRMT R105, RZ, 0x7610, R105 ;  /* 0x00007610ff697816 */ /* 0x000fe40000000069 */
        /* <DEDUP_REMOVED lines=12> */
[----:B------:R-:W-:Y:S01]  /*7410*/  @P3 IMAD.MOV.U32 R113, RZ, RZ, R120 ;  /* 0x000000ffff713224 */ /* 0x000fe200078e0078 */
[----:B------:R-:W-:Y:S01]  /*7420*/  ISETP.GT.AND P1, PT, R131, 0x45, PT ;  /* 0x000000458300780c */ /* 0x000fe20003f24270 */
[----:B------:R-:W4:Y:S04]  /*7430*/  LDL R88, [R1+0x1e0] ;  /* 0x0001e00001587983 */ /* 0x000f280000100800 */
[----:B------:R0:W4:Y:S02]  /*7440*/  @P3 LDG.E.U8 R122, desc[UR18][R112.64] ;  /* 0x00000012707a3981 */ /* 0x000124000c1e1100 */
[----:B0-----:R-:W-:-:S02]  /*7450*/  @P4 IMAD.MOV.U32 R112, RZ, RZ, R22 ;  /* 0x000000ffff704224 */ /* 0x001fc400078e0016 */
[----:B------:R-:W-:Y:S01]  /*7460*/  @P4 IMAD.MOV.U32 R113, RZ, RZ, R23 ;  /* 0x000000ffff714224 */ /* 0x000fe200078e0017 */
[----:B------:R-:W4:Y:S04]  /*7470*/  LDL R22, [R1+0x1e8] ;  /* 0x0001e80001167983 */ /* 0x000f280000100800 */
[----:B------:R-:W4:Y:S01]  /*7480*/  LDL R23, [R1+0x1e4] ;  /* 0x0001e40001177983 */ /* 0x000f220000100800 */
[----:B------:R-:W-:Y:S02]  /*7490*/  PRMT R100, RZ, 0x7610, R100 ;  /* 0x00007610ff647816 */ /* 0x000fe40000000064 */
[C---:B------:R-:W-:Y:S02]  /*74a0*/  ISETP.GT.AND P0, PT, R131.reuse, 0x46, PT ;  /* 0x000000468300780c */ /* 0x040fe40003f04270 */
[----:B------:R-:W-:-:S02]  /*74b0*/  ISETP.GT.AND P2, PT, R131, 0x47, PT ;  /* 0x000000478300780c */ /* 0x000fc40003f44270 */
        /* <DEDUP_REMOVED lines=8> */
[----:B----4-:R-:W-:Y:S02]  /*7540*/  @P0 IMAD.MOV.U32 R121, RZ, RZ, R2 ;  /* 0x000000ffff790224 */ /* 0x010fe400078e0002 */
[----:B------:R-:W-:Y:S02]  /*7550*/  @P2 IMAD.MOV.U32 R158, RZ, RZ, R22 ;  /* 0x000000ffff9e2224 */ /* 0x000fe400078e0016 */
[----:B------:R-:W-:Y:S01]  /*7560*/  @P2 IMAD.MOV.U32 R159, RZ, RZ, R23 ;  /* 0x000000ffff9f2224 */ /* 0x000fe200078e0017 */
[C---:B------:R-:W-:Y:S01]  /*7570*/  ISETP.GT.AND P3, PT, R131.reuse, 0x48, PT ;  /* 0x000000488300780c */ /* 0x040fe20003f64270 */
[----:B------:R-:W-:Y:S01]  /*7580*/  @P0 IMAD.MOV.U32 R120, RZ, RZ, R0 ;  /* 0x000000ffff780224 */ /* 0x000fe200078e0000 */
[----:B------:R-:W-:Y:S01]  /*7590*/  ISETP.GT.AND P4, PT, R131, 0x49, PT ;  /* 0x000000498300780c */ /* 0x000fe20003f84270 */
[----:B------:R-:W4:Y:S04]  /*75a0*/  LDL R2, [R1+0x1cc] ;  /* 0x0001cc0001027983 */ /* 0x000f280000100800 */
[----:B------:R0:W4:Y:S04]  /*75b0*/  @P0 LDG.E.U8 R95, desc[UR18][R120.64] ;  /* 0x00000012785f0981 */ /* 0x000128000c1e1100 */
[----:B------:R-:W4:Y:S01]  /*75c0*/  LDL R0, [R1+0x1d0] ;  /* 0x0001d00001007983 */ /* 0x000f220000100800 */
[----:B------:R-:W-:-:S03]  /*75d0*/  PRMT R89, RZ, 0x7610, R89 ;  /* 0x00007610ff597816 */ /* 0x000fc60000000059 */
[----:B------:R-:W4:Y:S01]  /*75e0*/  LDL R23, [R1+0x1c4] ;  /* 0x0001c40001177983 */ /* 0x000f220000100800 */
[----:B0-----:R-:W-:-:S03]  /*75f0*/  PRMT R121, RZ, 0x7610, R121 ;  /* 0x00007610ff797816 */ /* 0x001fc60000000079 */
[----:B------:R-:W4:Y:S04]  /*7600*/  LDL R22, [R1+0x1c8] ;  /* 0x0001c80001167983 */ /* 0x000f280000100800 */
[----:B------:R0:W4:Y:S04]  /*7610*/  @P2 LDG.E.U8 R121, desc[UR18][R158.64] ;  /* 0x000000129e792981 */ /* 0x000128000c1e1100 */
[----:B------:R-:W2:Y:S01]  /*7620*/  LDL R159, [R1+0x1dc] ;  /* 0x0001dc00019f7983 */ /* 0x000ea20000100800 */
[----:B0-----:R-:W-:Y:S01]  /*7630*/  @P3 IMAD.MOV.U32 R158, RZ, RZ, R88 ;  /* 0x000000ffff9e3224 */ /* 0x001fe200078e0058 */
[----:B------:R-:W-:-:S02]  /*7640*/  ISETP.GT.AND P1, PT, R131, 0x4a, PT ;  /* 0x0000004a8300780c */ /* 0x000fc40003f24270 */
[----:B------:R-:W-:Y:S01]  /*7650*/  PRMT R113, RZ, 0x7610, R113 ;  /* 0x00007610ff717816 */ /* 0x000fe20000000071 */
[----:B------:R-:W4:Y:S01]  /*7660*/  LDL R88, [R1+0x1b8] ;  /* 0x0001b80001587983 */ /* 0x000f220000100800 */
[C---:B------:R-:W-:Y:S02]  /*7670*/  ISETP.GT.AND P0, PT, R131.reuse, 0x4b, PT ;  /* 0x0000004b8300780c */ /* 0x040fe40003f04270 */
[----:B------:R-:W-:Y:S02]  /*7680*/  PRMT R120, RZ, 0x7610, R120 ;  /* 0x00007610ff787816 */ /* 0x000fe40000000078 */
[----:B------:R-:W-:Y:S01]  /*7690*/  ISETP.GT.AND P2, PT, R131, 0x4c, PT ;  /* 0x0000004c8300780c */ /* 0x000fe20003f44270 */
[----:B--2---:R0:W2:Y:S02]  /*76a0*/  @P3 LDG.E.U8 R89, desc[UR18][R158.64] ;  /* 0x000000129e593981 */ /* 0x0040a4000c1e1100 */
[----:B0-----:R-:W-:Y:S02]  /*76b0*/  @P4 IMAD.MOV.U32 R158, RZ, RZ, R3 ;  /* 0x000000ffff9e4224 */ /* 0x001fe400078e0003 */
[----:B---3--:R-:W-:Y:S01]  /*76c0*/  @P4 IMAD.MOV.U32 R159, RZ, RZ, R4 ;  /* 0x000000ffff9f4224 */ /* 0x008fe200078e0004 */
[----:B------:R-:W3:Y:S04]  /*76d0*/  LDL R3, [R1+0x1c0] ;  /* 0x0001c00001037983 */ /* 0x000ee80000100800 */
[----:B------:R-:W2:Y:S04]  /*76e0*/  LDL R4, [R1+0x1bc] ;  /* 0x0001bc0001047983 */ /* 0x000ea80000100800 */
[----:B------:R4:W2:Y:S01]  /*76f0*/  @P4 LDG.E.U8 R113, desc[UR18][R158.64] ;  /* 0x000000129e714981 */ /* 0x0008a2000c1e1100 */
[----:B------:R-:W-:Y:S01]  /*7700*/  PRMT R150, RZ, 0x7610, R150 ;  /* 0x00007610ff967816 */ /* 0x000fe20000000096 */
[----:B----4-:R-:W-:-:S02]  /*7710*/  @P1 IMAD.MOV.U32 R158, RZ, RZ, R0 ;  /* 0x000000ffff9e1224 */ /* 0x010fc400078e0000 */
[----:B------:R-:W-:Y:S01]  /*7720*/  @P1 IMAD.MOV.U32 R159, RZ, RZ, R2 ;  /* 0x000000ffff9f1224 */ /* 0x000fe200078e0002 */
[----:B------:R-:W-:Y:S01]  /*7730*/  PRMT R114, RZ, 0x7610, R114 ;  /* 0x00007610ff727816 */ /* 0x000fe20000000072 */
[----:B------:R-:W4:Y:S04]  /*7740*/  LDL R2, [R1+0x1ac] ;  /* 0x0001ac0001027983 */ /* 0x000f280000100800 */
[----:B------:R0:W4:Y:S04]  /*7750*/  @P1 LDG.E.U8 R120, desc[UR18][R158.64] ;  /* 0x000000129e781981 */ /* 0x000128000c1e1100 */
[----:B------:R-:W4:Y:S01]  /*7760*/  LDL R0, [R1+0x1b0] ;  /* 0x0001b00001007983 */ /* 0x000f220000100800 */
[----:B0-----:R-:W-:-:S02]  /*7770*/  @P0 IMAD.MOV.U32 R158, RZ, RZ, R22 ;  /* 0x000000ffff9e0224 */ /* 0x001fc400078e0016 */
[----:B------:R-:W-:Y:S01]  /*7780*/  @P0 IMAD.MOV.U32 R159, RZ, RZ, R23 ;  /* 0x000000ffff9f0224 */ /* 0x000fe200078e0017 */
[C---:B------:R-:W-:Y:S01]  /*7790*/  ISETP.GT.AND P3, PT, R131.reuse, 0x4d, PT ;  /* 0x0000004d8300780c */ /* 0x040fe20003f64270 */
[----:B------:R-:W4:Y:S04]  /*77a0*/  LDL R23, [R1+0x1a4] ;  /* 0x0001a40001177983 */ /* 0x000f280000100800 */
[----:B------:R3:W4:Y:S01]  /*77b0*/  @P0 LDG.E.U8 R150, desc[UR18][R158.64] ;  /* 0x000000129e960981 */ /* 0x000722000c1e1100 */
[----:B------:R-:W-:-:S03]  /*77c0*/  ISETP.GT.AND P4, PT, R131, 0x4e, PT ;  /* 0x0000004e8300780c */ /* 0x000fc60003f84270 */
[----:B------:R-:W4:Y:S01]  /*77d0*/  LDL R22, [R1+0x1a8] ;  /* 0x0001a80001167983 */ /* 0x000f220000100800 */
[----:B---3--:R-:W-:Y:S01]  /*77e0*/  @P2 IMAD.MOV.U32 R158, RZ, RZ, R3 ;  /* 0x000000ffff9e2224 */ /* 0x008fe200078e0003 */
[----:B------:R-:W-:Y:S02]  /*77f0*/  PRMT R152, RZ, 0x7610, R152 ;  /* 0x00007610ff987816 */ /* 0x000fe40000000098 */
[----:B------:R-:W3:Y:S01]  /*7800*/  LDL R3, [R1+0x1a0] ;  /* 0x0001a00001037983 */ /* 0x000ee20000100800 */
[----:B--2---:R-:W-:-:S03]  /*7810*/  @P2 IMAD.MOV.U32 R159, RZ, RZ, R4 ;  /* 0x000000ffff9f2224 */ /* 0x004fc600078e0004 */
[----:B------:R-:W2:Y:S04]  /*7820*/  LDL R4, [R1+0x19c] ;  /* 0x00019c0001047983 */ /* 0x000ea80000100800 */
[----:B------:R0:W2:Y:S04]  /*7830*/  @P2 LDG.E.U8 R114, desc[UR18][R158.64] ;  /* 0x000000129e722981 */ /* 0x0000a8000c1e1100 */
[----:B------:R-:W4:Y:S01]  /*7840*/  LDL R159, [R1+0x1b4] ;  /* 0x0001b400019f7983 */ /* 0x000f220000100800 */
[----:B0-----:R-:W-:Y:S01]  /*7850*/  @P3 IMAD.MOV.U32 R158, RZ, RZ, R88 ;  /* 0x000000ffff9e3224 */ /* 0x001fe200078e0058 */
[----:B------:R-:W-:-:S02]  /*7860*/  ISETP.GT.AND P1, PT, R131, 0x4f, PT ;  /* 0x0000004f8300780c */ /* 0x000fc40003f24270 */
[----:B------:R-:W-:Y:S01]  /*7870*/  PRMT R119, RZ, 0x7610, R119 ;  /* 0x00007610ff777816 */ /* 0x000fe20000000077 */
[----:B------:R-:W2:Y:S01]  /*7880*/  LDL R88, [R1+0x190] ;  /* 0x0001900001587983 */ /* 0x000ea20000100800 */
[C---:B------:R-:W-:Y:S02]  /*7890*/  ISETP.GT.AND P0, PT, R131.reuse, 0x50, PT ;  /* 0x000000508300780c */ /* 0x040fe40003f04270 */
[----:B------:R-:W-:Y:S02]  /*78a0*/  PRMT R161, RZ, 0x7610, R161 ;  /* 0x00007610ffa17816 */ /* 0x000fe400000000a1 */
[----:B------:R-:W-:Y:S01]  /*78b0*/  ISETP.GT.AND P2, PT, R131, 0x51, PT ;  /* 0x000000518300780c */ /* 0x000fe20003f44270 */
[----:B----4-:R0:W4:Y:S02]  /*78c0*/  @P3 LDG.E.U8 R152, desc[UR18][R158.64] ;  /* 0x000000129e983981 */ /* 0x010124000c1e1100 */
[----:B0-----:R-:W-:Y:S02]  /*78d0*/  @P4 IMAD.MOV.U32 R158, RZ, RZ, R0 ;  /* 0x000000ffff9e4224 */ /* 0x001fe400078e0000 */
[----:B------:R-:W-:Y:S01]  /*78e0*/  @P4 IMAD.MOV.U32 R159, RZ, RZ, R2 ;  /* 0x000000ffff9f4224 */ /* 0x000fe200078e0002 */
[----:B------:R-:W4:Y:S04]  /*78f0*/  LDL R0, [R1+0x198] ;  /* 0x0001980001007983 */ /* 0x000f280000100800 */
[----:B------:R-:W4:Y:S04]  /*7900*/  LDL R2, [R1+0x194] ;  /* 0x0001940001027983 */ /* 0x000f280000100800 */
[----:B------:R0:W4:Y:S01]  /*7910*/  @P4 LDG.E.U8 R119, desc[UR18][R158.64] ;  /* 0x000000129e774981 */ /* 0x000122000c1e1100 */
[----:B------:R-:W-:Y:S01]  /*7920*/  PRMT R160, RZ, 0x7610, R160 ;  /* 0x00007610ffa07816 */ /* 0x000fe200000000a0 */
[----:B0-----:R-:W-:-:S02]  /*7930*/  @P1 IMAD.MOV.U32 R158, RZ, RZ, R22 ;  /* 0x000000ffff9e1224 */ /* 0x001fc400078e0016 */
[----:B------:R-:W-:Y:S01]  /*7940*/  @P1 IMAD.MOV.U32 R159, RZ, RZ, R23 ;  /* 0x000000ffff9f1224 */ /* 0x000fe200078e0017 */
[----:B------:R-:W-:Y:S01]  /*7950*/  PRMT R162, RZ, 0x7610, R162 ;  /* 0x00007610ffa27816 */ /* 0x000fe200000000a2 */
[----:B------:R-:W4:Y:S04]  /*7960*/  LDL R23, [R1+0x184] ;  /* 0x0001840001177983 */ /* 0x000f280000100800 */
[----:B------:R3:W4:Y:S04]  /*7970*/  @P1 LDG.E.U8 R161, desc[UR18][R158.64] ;  /* 0x000000129ea11981 */ /* 0x000728000c1e1100 */
[----:B------:R-:W4:Y:S01]  /*7980*/  LDL R22, [R1+0x188] ;  /* 0x0001880001167983 */ /* 0x000f220000100800 */
[----:B---3--:R-:W-:-:S02]  /*7990*/  @P0 IMAD.MOV.U32 R158, RZ, RZ, R3 ;  /* 0x000000ffff9e0224 */ /* 0x008fc400078e0003 */
[----:B--2---:R-:W-:Y:S01]  /*79a0*/  @P0 IMAD.MOV.U32 R159, RZ, RZ, R4 ;  /* 0x000000ffff9f0224 */ /* 0x004fe200078e0004 */
[----:B------:R-:W2:Y:S04]  /*79b0*/  LDL R3, [R1+0x180] ;  /* 0x0001800001037983 */ /* 0x000ea80000100800 */
[----:B------:R4:W3:Y:S04]  /*79c0*/  @P0 LDG.E.U8 R160, desc[UR18][R158.64] ;  /* 0x000000129ea00981 */ /* 0x0008e8000c1e1100 */
[----:B------:R-:W3:Y:S01]  /*79d0*/  LDL R4, [R1+0x17c] ;  /* 0x00017c0001047983 */ /* 0x000ee20000100800 */
[----:B----4-:R-:W-:-:S03]  /*79e0*/  @P2 IMAD.MOV.U32 R158, RZ, RZ, R0 ;  /* 0x000000ffff9e2224 */ /* 0x010fc600078e0000 */
[----:B------:R-:W4:Y:S01]  /*79f0*/  LDL R0, [R1+0x178] ;  /* 0x0001780001007983 */ /* 0x000f220000100800 */
[----:B------:R-:W-:-:S03]  /*7a00*/  @P2 IMAD.MOV.U32 R159, RZ, RZ, R2 ;  /* 0x000000ffff9f2224 */ /* 0x000fc600078e0002 */
[----:B------:R-:W4:Y:S04]  /*7a10*/  LDL R2, [R1+0x174] ;  /* 0x0001740001027983 */ /* 0x000f280000100800 */
[----:B------:R0:W4:Y:S04]  /*7a20*/  @P2 LDG.E.U8 R162, desc[UR18][R158.64] ;  /* 0x000000129ea22981 */ /* 0x000128000c1e1100 */
[----:B------:R-:W2:Y:S01]  /*7a30*/  LDL R159, [R1+0x18c] ;  /* 0x00018c00019f7983 */ /* 0x000ea20000100800 */
[C---:B------:R-:W-:Y:S02]  /*7a40*/  ISETP.GT.AND P3, PT, R131.reuse, 0x52, PT ;  /* 0x000000528300780c */ /* 0x040fe40003f64270 */
[----:B------:R-:W-:-:S02]  /*7a50*/  ISETP.GT.AND P4, PT, R131, 0x53, PT ;  /* 0x000000538300780c */ /* 0x000fc40003f84270 */
[----:B------:R-:W-:Y:S02]  /*7a60*/  PRMT R164, RZ, 0x7610, R164 ;  /* 0x00007610ffa47816 */ /* 0x000fe400000000a4 */
[----:B------:R-:W-:Y:S02]  /*7a70*/  ISETP.GT.AND P1, PT, R131, 0x54, PT ;  /* 0x000000548300780c */ /* 0x000fe40003f24270 */
[----:B------:R-:W-:-:S05]  /*7a80*/  PRMT R163, RZ, 0x7610, R163 ;  /* 0x00007610ffa37816 */ /* 0x000fca00000000a3 */
[----:B0-----:R-:W-:Y:S01]  /*7a90*/  @P3 IMAD.MOV.U32 R158, RZ, RZ, R88 ;  /* 0x000000ffff9e3224 */ /* 0x001fe200078e0058 */
[----:B------:R-:W-:Y:S01]  /*7aa0*/  ISETP.GT.AND P0, PT, R131, 0x55, PT ;  /* 0x000000558300780c */ /* 0x000fe20003f04270 */
[----:B------:R-:W4:Y:S01]  /*7ab0*/  LDL R88, [R1+0x158] ;  /* 0x0001580001587983 */ /* 0x000f220000100800 */
[----:B------:R-:W-:Y:S02]  /*7ac0*/  PRMT R166, RZ, 0x7610, R166 ;  /* 0x00007610ffa67816 */ /* 0x000fe400000000a6 */
[----:B------:R-:W-:Y:S01]  /*7ad0*/  PRMT R165, RZ, 0x7610, R165 ;  /* 0x00007610ffa57816 */ /* 0x000fe200000000a5 */
[----:B--2---:R0:W2:Y:S02]  /*7ae0*/  @P3 LDG.E.U8 R164, desc[UR18][R158.64] ;  /* 0x000000129ea43981 */ /* 0x0040a4000c1e1100 */
[----:B0-----:R-:W-:Y:S02]  /*7af0*/  @P4 IMAD.MOV.U32 R158, RZ, RZ, R22 ;  /* 0x000000ffff9e4224 */ /* 0x001fe400078e0016 */
[----:B------:R-:W-:Y:S01]  /*7b00*/  @P4 IMAD.MOV.U32 R159, RZ, RZ, R23 ;  /* 0x000000ffff9f4224 */ /* 0x000fe200078e0017 */
[----:B------:R-:W2:Y:S04]  /*7b10*/  LDL R22, [R1+0x168] ;  /* 0x0001680001167983 */ /* 0x000ea80000100800 */
[----:B------:R0:W2:Y:S04]  /*7b20*/  @P4 LDG.E.U8 R163, desc[UR18][R158.64] ;  /* 0x000000129ea34981 */ /* 0x0000a8000c1e1100 */
[----:B------:R-:W2:Y:S01]  /*7b30*/  LDL R23, [R1+0x164] ;  /* 0x0001640001177983 */ /* 0x000ea20000100800 */
[----:B0-----:R-:W-:-:S02]  /*7b40*/  @P1 IMAD.MOV.U32 R158, RZ, RZ, R3 ;  /* 0x000000ffff9e1224 */ /* 0x001fc400078e0003 */
[----:B---3--:R-:W-:Y:S01]  /*7b50*/  @P1 IMAD.MOV.U32 R159, RZ, RZ, R4 ;  /* 0x000000ffff9f1224 */ /* 0x008fe200078e0004 */
[----:B------:R-:W3:Y:S04]  /*7b60*/  LDL R3, [R1+0x160] ;  /* 0x0001600001037983 */ /* 0x000ee80000100800 */
[----:B------:R4:W3:Y:S04]  /*7b70*/  @P1 LDG.E.U8 R166, desc[UR18][R158.64] ;  /* 0x000000129ea61981 */ /* 0x0008e8000c1e1100 */
[----:B------:R-:W3:Y:S01]  /*7b80*/  LDL R4, [R1+0x15c] ;  /* 0x00015c0001047983 */ /* 0x000ee20000100800 */
[----:B----4-:R-:W-:-:S02]  /*7b90*/  @P0 IMAD.MOV.U32 R158, RZ, RZ, R0 ;  /* 0x000000ffff9e0224 */ /* 0x010fc400078e0000 */
[----:B------:R-:W-:Y:S01]  /*7ba0*/  @P0 IMAD.MOV.U32 R159, RZ, RZ, R2 ;  /* 0x000000ffff9f0224 */ /* 0x000fe200078e0002 */
[C---:B------:R-:W-:Y:S01]  /*7bb0*/  ISETP.GT.AND P2, PT, R131.reuse, 0x56, PT ;  /* 0x000000568300780c */ /* 0x040fe20003f44270 */
[----:B------:R-:W4:Y:S04]  /*7bc0*/  LDL R2, [R1+0x14c] ;  /* 0x00014c0001027983 */ /* 0x000f280000100800 */
[----:B------:R0:W4:Y:S01]  /*7bd0*/  @P0 LDG.E.U8 R165, desc[UR18][R158.64] ;  /* 0x000000129ea50981 */ /* 0x000122000c1e1100 */
[C---:B------:R-:W-:Y:S02]  /*7be0*/  ISETP.GT.AND P3, PT, R131.reuse, 0x57, PT ;  /* 0x000000578300780c */ /* 0x040fe40003f64270 */
[----:B------:R-:W-:Y:S01]  /*7bf0*/  ISETP.GT.AND P4, PT, R131, 0x58, PT ;  /* 0x000000588300780c */ /* 0x000fe20003f84270 */
[----:B------:R-:W4:Y:S04]  /*7c00*/  LDL R0, [R1+0x150] ;  /* 0x0001500001007983 */ /* 0x000f280000100800 */
[----:B------:R-:W0:Y:S04]  /*7c10*/  LDL R158, [R1+0x16c] ;  /* 0x00016c00019e7983 */ /* 0x000e280000100800 */
[----:B------:R-:W0:Y:S01]  /*7c20*/  LDL R159, [R1+0x170] ;  /* 0x00017000019f7983 */ /* 0x000e220000100800 */
[----:B------:R-:W-:-:S02]  /*7c30*/  PRMT R168, RZ, 0x7610, R168 ;  /* 0x00007610ffa87816 */ /* 0x000fc400000000a8 */
[----:B------:R-:W-:Y:S02]  /*7c40*/  PRMT R169, RZ, 0x7610, R169 ;  /* 0x00007610ffa97816 */ /* 0x000fe400000000a9 */
[----:B------:R-:W-:Y:S02]  /*7c50*/  PRMT R167, RZ, 0x7610, R167 ;  /* 0x00007610ffa77816 */ /* 0x000fe400000000a7 */
[----:B0-----:R-:W-:-:S04]  /*7c60*/  @P2 LOP3.LUT R159, R159, R158, RZ, 0x3c, !PT ;  /* 0x0000009e9f9f2212 */ /* 0x001fc800078e3cff */
[----:B------:R-:W-:-:S04]  /*7c70*/  @P2 LOP3.LUT R158, R159, R158, RZ, 0x3c, !PT ;  /* 0x0000009e9f9e2212 */ /* 0x000fc800078e3cff */
[----:B------:R-:W-:-:S05]  /*7c80*/  @P2 LOP3.LUT R159, R159, R158, RZ, 0x3c, !PT ;  /* 0x0000009e9f9f2212 */ /* 0x000fca00078e3cff */
[----:B------:R2:W4:Y:S02]  /*7c90*/  @P2 LDG.E.U8 R168, desc[UR18][R158.64] ;  /* 0x000000129ea82981 */ /* 0x000524000c1e1100 */
[----:B--2---:R-:W-:Y:S02]  /*7ca0*/  @P3 IMAD.MOV.U32 R158, RZ, RZ, R22 ;  /* 0x000000ffff9e3224 */ /* 0x004fe400078e0016 */
[----:B------:R-:W-:Y:S01]  /*7cb0*/  @P3 IMAD.MOV.U32 R159, RZ, RZ, R23 ;  /* 0x000000ffff9f3224 */ /* 0x000fe200078e0017 */
[----:B------:R-:W2:Y:S04]  /*7cc0*/  LDL R22, [R1+0x148] ;  /* 0x0001480001167983 */ /* 0x000ea80000100800 */
[----:B------:R3:W2:Y:S04]  /*7cd0*/  @P3 LDG.E.U8 R169, desc[UR18][R158.64] ;  /* 0x000000129ea93981 */ /* 0x0006a8000c1e1100 */
[----:B------:R-:W2:Y:S01]  /*7ce0*/  LDL R23, [R1+0x144] ;  /* 0x0001440001177983 */ /* 0x000ea20000100800 */
[----:B---3--:R-:W-:-:S02]  /*7cf0*/  @P4 IMAD.MOV.U32 R158, RZ, RZ, R3 ;  /* 0x000000ffff9e4224 */ /* 0x008fc400078e0003 */
[----:B------:R-:W-:Y:S01]  /*7d00*/  @P4 IMAD.MOV.U32 R159, RZ, RZ, R4 ;  /* 0x000000ffff9f4224 */ /* 0x000fe200078e0004 */
[C---:B------:R-:W-:Y:S01]  /*7d10*/  ISETP.GT.AND P0, PT, R131.reuse, 0x59, PT ;  /* 0x000000598300780c */ /* 0x040fe20003f04270 */
[----:B------:R-:W3:Y:S04]  /*7d20*/  LDL R4, [R1+0x13c] ;  /* 0x00013c0001047983 */ /* 0x000ee80000100800 */
[----:B------:R0:W3:Y:S01]  /*7d30*/  @P4 LDG.E.U8 R167, desc[UR18][R158.64] ;  /* 0x000000129ea74981 */ /* 0x0000e2000c1e1100 */
[----:B------:R-:W-:-:S03]  /*7d40*/  ISETP.GT.AND P1, PT, R131, 0x5a, PT ;  /* 0x0000005a8300780c */ /* 0x000fc60003f24270 */
[----:B------:R-:W3:Y:S04]  /*7d50*/  LDL R3, [R1+0x140] ;  /* 0x0001400001037983 */ /* 0x000ee80000100800 */
[----:B------:R-:W4:Y:S01]  /*7d60*/  LDL R159, [R1+0x154] ;  /* 0x00015400019f7983 */ /* 0x000f220000100800 */
[----:B------:R-:W-:Y:S01]  /*7d70*/  PRMT R171, RZ, 0x7610, R171 ;  /* 0x00007610ffab7816 */ /* 0x000fe200000000ab */
[----:B0-----:R-:W-:Y:S01]  /*7d80*/  @P0 IMAD.MOV.U32 R158, RZ, RZ, R88 ;  /* 0x000000ffff9e0224 */ /* 0x001fe200078e0058 */
[----:B------:R-:W-:Y:S01]  /*7d90*/  ISETP.GT.AND P2, PT, R131, 0x5b, PT ;  /* 0x0000005b8300780c */ /* 0x000fe20003f44270 */
[----:B------:R-:W3:Y:S01]  /*7da0*/  LDL R88, [R1+0x128] ;  /* 0x0001280001587983 */ /* 0x000ee20000100800 */
[----:B------:R-:W-:Y:S02]  /*7db0*/  PRMT R172, RZ, 0x7610, R172 ;  /* 0x00007610ffac7816 */ /* 0x000fe400000000ac */
[----:B------:R-:W-:-:S02]  /*7dc0*/  PRMT R174, RZ, 0x7610, R174 ;  /* 0x00007610ffae7816 */ /* 0x000fc400000000ae */
[----:B------:R-:W-:Y:S01]  /*7dd0*/  PRMT R175, RZ, 0x7610, R175 ;  /* 0x00007610ffaf7816 */ /* 0x000fe200000000af */
[----:B----4-:R0:W4:Y:S02]  /*7de0*/  @P0 LDG.E.U8 R171, desc[UR18][R158.64] ;  /* 0x000000129eab0981 */ /* 0x010124000c1e1100 */
[----:B0-----:R-:W-:Y:S02]  /*7df0*/  @P1 IMAD.MOV.U32 R158, RZ, RZ, R0 ;  /* 0x000000ffff9e1224 */ /* 0x001fe400078e0000 */
[----:B------:R-:W-:Y:S01]  /*7e00*/  @P1 IMAD.MOV.U32 R159, RZ, RZ, R2 ;  /* 0x000000ffff9f1224 */ /* 0x000fe200078e0002 */
[----:B------:R-:W4:Y:S04]  /*7e10*/  LDL R0, [R1+0x138] ;  /* 0x0001380001007983 */ /* 0x000f280000100800 */
[----:B------:R-:W4:Y:S04]  /*7e20*/  LDL R2, [R1+0x134] ;  /* 0x0001340001027983 */ /* 0x000f280000100800 */
[----:B------:R2:W4:Y:S02]  /*7e30*/  @P1 LDG.E.U8 R172, desc[UR18][R158.64] ;  /* 0x000000129eac1981 */ /* 0x000524000c1e1100 */
[----:B--2---:R-:W-:-:S02]  /*7e40*/  @P2 IMAD.MOV.U32 R158, RZ, RZ, R22 ;  /* 0x000000ffff9e2224 */ /* 0x004fc400078e0016 */
[----:B------:R-:W-:Y:S01]  /*7e50*/  @P2 IMAD.MOV.U32 R159, RZ, RZ, R23 ;  /* 0x000000ffff9f2224 */ /* 0x000fe200078e0017 */
[----:B------:R-:W2:Y:S04]  /*7e60*/  LDL R22, [R1+0x130] ;  /* 0x0001300001167983 */ /* 0x000ea80000100800 */
[----:B------:R-:W2:Y:S01]  /*7e70*/  LDL R23, [R1+0x12c] ;  /* 0x00012c0001177983 */ /* 0x000ea20000100800 */
[C---:B------:R-:W-:Y:S02]  /*7e80*/  ISETP.GT.AND P0, PT, R131.reuse, 0x5c, PT ;  /* 0x0000005c8300780c */ /* 0x040fe40003f04270 */
[----:B------:R-:W-:Y:S01]  /*7e90*/  ISETP.GT.AND P1, PT, R131, 0x5d, PT ;  /* 0x0000005d8300780c */ /* 0x000fe20003f24270 */
[----:B------:R3:W2:Y:S10]  /*7ea0*/  @P2 LDG.E.U8 R174, desc[UR18][R158.64] ;  /* 0x000000129eae2981 */ /* 0x0006b4000c1e1100 */
[----:B---3--:R-:W-:-:S02]  /*7eb0*/  @P0 IMAD.MOV.U32 R158, RZ, RZ, R3 ;  /* 0x000000ffff9e0224 */ /* 0x008fc400078e0003 */
[----:B------:R-:W-:Y:S01]  /*7ec0*/  @P0 IMAD.MOV.U32 R159, RZ, RZ, R4 ;  /* 0x000000ffff9f0224 */ /* 0x000fe200078e0004 */
[----:B------:R-:W-:Y:S01]  /*7ed0*/  PRMT R176, RZ, 0x7610, R176 ;  /* 0x00007610ffb07816 */ /* 0x000fe200000000b0 */
[----:B------:R-:W3:Y:S04]  /*7ee0*/  LDL R4, [R1+0x11c] ;  /* 0x00011c0001047983 */ /* 0x000ee80000100800 */
[----:B------:R4:W3:Y:S01]  /*7ef0*/  @P0 LDG.E.U8 R175, desc[UR18][R158.64] ;  /* 0x000000129eaf0981 */ /* 0x0008e2000c1e1100 */
[----:B------:R-:W-:Y:S02]  /*7f00*/  ISETP.GT.AND P0, PT, R131, 0x5e, PT ;  /* 0x0000005e8300780c */ /* 0x000fe40003f04270 */
[----:B------:R-:W-:Y:S01]  /*7f10*/  PRMT R177, RZ, 0x7610, R177 ;  /* 0x00007610ffb17816 */ /* 0x000fe200000000b1 */
[----:B------:R-:W3:Y:S01]  /*7f20*/  LDL R3, [R1+0x120] ;  /* 0x0001200001037983 */ /* 0x000ee20000100800 */
[----:B----4-:R-:W-:-:S03]  /*7f30*/  @P1 IMAD.MOV.U32 R158, RZ, RZ, R0 ;  /* 0x000000ffff9e1224 */ /* 0x010fc600078e0000 */
[----:B------:R-:W4:Y:S01]  /*7f40*/  LDL R0, [R1+0x118] ;  /* 0x0001180001007983 */ /* 0x000f220000100800 */
[----:B------:R-:W-:-:S03]  /*7f50*/  @P1 IMAD.MOV.U32 R159, RZ, RZ, R2 ;  /* 0x000000ffff9f1224 */ /* 0x000fc600078e0002 */
[----:B------:R-:W4:Y:S04]  /*7f60*/  LDL R2, [R1+0x114] ;  /* 0x0001140001027983 */ /* 0x000f280000100800 */
[----:B------:R2:W4:Y:S02]  /*7f70*/  @P1 LDG.E.U8 R176, desc[UR18][R158.64] ;  /* 0x000000129eb01981 */ /* 0x000524000c1e1100 */
[----:B--2---:R-:W-:Y:S02]  /*7f80*/  @P0 IMAD.MOV.U32 R158, RZ, RZ, R22 ;  /* 0x000000ffff9e0224 */ /* 0x004fe400078e0016 */
[----:B------:R-:W-:Y:S01]  /*7f90*/  @P0 IMAD.MOV.U32 R159, RZ, RZ, R23 ;  /* 0x000000ffff9f0224 */ /* 0x000fe200078e0017 */
[----:B------:R-:W-:Y:S01]  /*7fa0*/  ISETP.GT.AND P1, PT, R131, 0x5f, PT ;  /* 0x0000005f8300780c */ /* 0x000fe20003f24270 */
[----:B------:R-:W2:Y:S04]  /*7fb0*/  LDL R23, [R1+0x10c] ;  /* 0x00010c0001177983 */ /* 0x000ea80000100800 */
[----:B------:R0:W2:Y:S01]  /*7fc0*/  @P0 LDG.E.U8 R177, desc[UR18][R158.64] ;  /* 0x000000129eb10981 */ /* 0x0000a2000c1e1100 */
[----:B------:R-:W-:-:S03]  /*7fd0*/  PRMT R178, RZ, 0x7610, R178 ;  /* 0x00007610ffb27816 */ /* 0x000fc600000000b2 */
[----:B------:R-:W2:Y:S04]  /*7fe0*/  LDL R22, [R1+0x110] ;  /* 0x0001100001167983 */ /* 0x000ea80000100800 */
[----:B------:R-:W3:Y:S01]  /*7ff0*/  LDL R159, [R1+0x124] ;  /* 0x00012400019f7983 */ /* 0x000ee20000100800 */
[----:B------:R-:W-:Y:S01]  /*8000*/  ISETP.GT.AND P0, PT, R131, 0x60, PT ;  /* 0x000000608300780c */ /* 0x000fe20003f04270 */
[----:B0-----:R-:W-:Y:S01]  /*8010*/  @P1 IMAD.MOV.U32 R158, RZ, RZ, R88 ;  /* 0x000000ffff9e1224 */ /* 0x001fe200078e0058 */
[----:B------:R-:W-:Y:S01]  /*8020*/  PRMT R179, RZ, 0x7610, R179 ;  /* 0x00007610ffb37816 */ /* 0x000fe200000000b3 */
[----:B------:R-:W2:Y:S01]  /*8030*/  LDL R88, [R1+0xf8] ;  /* 0x0000f80001587983 */ /* 0x000ea20000100800 */
[----:B------:R-:W-:-:S03]  /*8040*/  PRMT R180, RZ, 0x7610, R180 ;  /* 0x00007610ffb47816 */ /* 0x000fc600000000b4 */
[----:B---3--:R0:W3:Y:S01]  /*8050*/  @P1 LDG.E.U8 R178, desc[UR18][R158.64] ;  /* 0x000000129eb21981 */ /* 0x0080e2000c1e1100 */
[----:B------:R-:W-:-:S05]  /*8060*/  ISETP.GT.AND P1, PT, R131, 0x61, PT ;  /* 0x000000618300780c */ /* 0x000fca0003f24270 */
[----:B0-----:R-:W-:Y:S02]  /*8070*/  @P0 IMAD.MOV.U32 R158, RZ, RZ, R3 ;  /* 0x000000ffff9e0224 */ /* 0x001fe400078e0003 */
[----:B------:R-:W-:Y:S01]  /*8080*/  @P0 IMAD.MOV.U32 R159, RZ, RZ, R4 ;  /* 0x000000ffff9f0224 */ /* 0x000fe200078e0004 */
[----:B------:R-:W3:Y:S04]  /*8090*/  LDL R3, [R1+0x108] ;  /* 0x0001080001037983 */ /* 0x000ee80000100800 */
[----:B------:R-:W3:Y:S04]  /*80a0*/  LDL R4, [R1+0x104] ;  /* 0x0001040001047983 */ /* 0x000ee80000100800 */
[----:B------:R4:W3:Y:S02]  /*80b0*/  @P0 LDG.E.U8 R179, desc[UR18][R158.64] ;  /* 0x000000129eb30981 */ /* 0x0008e4000c1e1100 */
[----:B----4-:R-:W-:-:S02]  /*80c0*/  @P1 IMAD.MOV.U32 R158, RZ, RZ, R0 ;  /* 0x000000ffff9e1224 */ /* 0x010fc400078e0000 */
[----:B------:R-:W-:Y:S01]  /*80d0*/  @P1 IMAD.MOV.U32 R159, RZ, RZ, R2 ;  /* 0x000000ffff9f1224 */ /* 0x000fe200078e0002 */
[----:B------:R-:W4:Y:S04]  /*80e0*/  LDL R0, [R1+0x100] ;  /* 0x0001000001007983 */ /* 0x000f280000100800 */
[----:B------:R-:W4:Y:S01]  /*80f0*/  LDL R2, [R1+0xfc] ;  /* 0x0000fc0001027983 */ /* 0x000f220000100800 */
[C---:B------:R-:W-:Y:S02]  /*8100*/  ISETP.GT.AND P0, PT, R131.reuse, 0x62, PT ;  /* 0x000000628300780c */ /* 0x040fe40003f04270 */
[----:B------:R-:W-:Y:S01]  /*8110*/  PRMT R181, RZ, 0x7610, R181 ;  /* 0x00007610ffb57816 */ /* 0x000fe200000000b5 */
[----:B------:R2:W4:Y:S01]  /*8120*/  @P1 LDG.E.U8 R180, desc[UR18][R158.64] ;  /* 0x000000129eb41981 */ /* 0x000522000c1e1100 */
[----:B------:R-:W-:-:S09]  /*8130*/  ISETP.GT.AND P1, PT, R131, 0x63, PT ;  /* 0x000000638300780c */ /* 0x000fd20003f24270 */
[----:B--2---:R-:W-:Y:S02]  /*8140*/  @P0 IMAD.MOV.U32 R158, RZ, RZ, R22 ;  /* 0x000000ffff9e0224 */ /* 0x004fe400078e0016 */
[----:B------:R-:W-:Y:S01]  /*8150*/  @P0 IMAD.MOV.U32 R159, RZ, RZ, R23 ;  /* 0x000000ffff9f0224 */ /* 0x000fe200078e0017 */
[----:B------:R-:W-:Y:S01]  /*8160*/  PRMT R182, RZ, 0x7610, R182 ;  /* 0x00007610ffb67816 */ /* 0x000fe200000000b6 */
[----:B------:R-:W2:Y:S04]  /*8170*/  LDL R23, [R1+0xec] ;  /* 0x0000ec0001177983 */ /* 0x000ea80000100800 */
[----:B------:R3:W2:Y:S01]  /*8180*/  @P0 LDG.E.U8 R181, desc[UR18][R158.64] ;  /* 0x000000129eb50981 */ /* 0x0006a2000c1e1100 */
[----:B------:R-:W-:Y:S02]  /*8190*/  ISETP.GT.AND P0, PT, R131, 0x64, PT ;  /* 0x000000648300780c */ /* 0x000fe40003f04270 */
[----:B------:R-:W-:Y:S01]  /*81a0*/  PRMT R183, RZ, 0x7610, R183 ;  /* 0x00007610ffb77816 */ /* 0x000fe200000000b7 */
[----:B------:R-:W2:Y:S01]  /*81b0*/  LDL R22, [R1+0xf0] ;  /* 0x0000f00001167983 */ /* 0x000ea20000100800 */
[----:B---3--:R-:W-:-:S03]  /*81c0*/  @P1 IMAD.MOV.U32 R158, RZ, RZ, R3 ;  /* 0x000000ffff9e1224 */ /* 0x008fc600078e0003 */
[----:B------:R-:W3:Y:S01]  /*81d0*/  LDL R3, [R1+0xe8] ;  /* 0x0000e80001037983 */ /* 0x000ee20000100800 */
[----:B------:R-:W-:-:S03]  /*81e0*/  @P1 IMAD.MOV.U32 R159, RZ, RZ, R4 ;  /* 0x000000ffff9f1224 */ /* 0x000fc600078e0004 */
[----:B------:R-:W3:Y:S04]  /*81f0*/  LDL R4, [R1+0xe4] ;  /* 0x0000e40001047983 */ /* 0x000ee80000100800 */
[----:B------:R4:W3:Y:S02]  /*8200*/  @P1 LDG.E.U8 R182, desc[UR18][R158.64] ;  /* 0x000000129eb61981 */ /* 0x0008e4000c1e1100 */
[----:B----4-:R-:W-:Y:S02]  /*8210*/  @P0 IMAD.MOV.U32 R158, RZ, RZ, R0 ;  /* 0x000000ffff9e0224 */ /* 0x010fe400078e0000 */
[----:B------:R-:W-:Y:S01]  /*8220*/  @P0 IMAD.MOV.U32 R159, RZ, RZ, R2 ;  /* 0x000000ffff9f0224 */ /* 0x000fe200078e0002 */
[----:B------:R-:W-:Y:S01]  /*8230*/  ISETP.GT.AND P1, PT, R131, 0x65, PT ;  /* 0x000000658300780c */ /* 0x000fe20003f24270 */
[----:B------:R-:W4:Y:S04]  /*8240*/  LDL R2, [R1+0xdc] ;  /* 0x0000dc0001027983 */ /* 0x000f280000100800 */
[----:B------:R0:W4:Y:S01]  /*8250*/  @P0 LDG.E.U8 R183, desc[UR18][R158.64] ;  /* 0x000000129eb70981 */ /* 0x000122000c1e1100 */
[----:B------:R-:W-:-:S03]  /*8260*/  PRMT R184, RZ, 0x7610, R184 ;  /* 0x00007610ffb87816 */ /* 0x000fc600000000b8 */
[----:B------:R-:W4:Y:S04]  /*8270*/  LDL R0, [R1+0xe0] ;  /* 0x0000e00001007983 */ /* 0x000f280000100800 */
[----:B------:R-:W2:Y:S01]  /*8280*/  LDL R159, [R1+0xf4] ;  /* 0x0000f400019f7983 */ /* 0x000ea20000100800 */
[----:B------:R-:W-:Y:S01]  /*8290*/  ISETP.GT.AND P0, PT, R131, 0x66, PT ;  /* 0x000000668300780c */ /* 0x000fe20003f04270 */
[----:B0-----:R-:W-:Y:S01]  /*82a0*/  @P1 IMAD.MOV.U32 R158, RZ, RZ, R88 ;  /* 0x000000ffff9e1224 */ /* 0x001fe200078e0058 */
[----:B------:R-:W-:Y:S01]  /*82b0*/  PRMT R185, RZ, 0x7610, R185 ;  /* 0x00007610ffb97816 */ /* 0x000fe200000000b9 */
[----:B------:R-:W4:Y:S01]  /*82c0*/  LDL R88, [R1+0xc8] ;  /* 0x0000c80001587983 */ /* 0x000f220000100800 */
[----:B------:R-:W-:-:S03]  /*82d0*/  PRMT R186, RZ, 0x7610, R186 ;  /* 0x00007610ffba7816 */ /* 0x000fc600000000ba */
[----:B--2---:R0:W2:Y:S01]  /*82e0*/  @P1 LDG.E.U8 R184, desc[UR18][R158.64] ;  /* 0x000000129eb81981 */ /* 0x0040a2000c1e1100 */
[----:B------:R-:W-:-:S05]  /*82f0*/  ISETP.GT.AND P1, PT, R131, 0x67, PT ;  /* 0x000000678300780c */ /* 0x000fca0003f24270 */
[----:B0-----:R-:W-:Y:S02]  /*8300*/  @P0 IMAD.MOV.U32 R158, RZ, RZ, R22 ;  /* 0x000000ffff9e0224 */ /* 0x001fe400078e0016 */
[----:B------:R-:W-:Y:S01]  /*8310*/  @P0 IMAD.MOV.U32 R159, RZ, RZ, R23 ;  /* 0x000000ffff9f0224 */ /* 0x000fe200078e0017 */
[----:B------:R-:W2:Y:S04]  /*8320*/  LDL R22, [R1+0xd8] ;  /* 0x0000d80001167983 */ /* 0x000ea80000100800 */
[----:B------:R-:W2:Y:S04]  /*8330*/  LDL R23, [R1+0xd4] ;  /* 0x0000d40001177983 */ /* 0x000ea80000100800 */
[----:B------:R3:W2:Y:S02]  /*8340*/  @P0 LDG.E.U8 R185, desc[UR18][R158.64] ;  /* 0x000000129eb90981 */ /* 0x0006a4000c1e1100 */
[----:B---3--:R-:W-:-:S02]  /*8350*/  @P1 IMAD.MOV.U32 R158, RZ, RZ, R3 ;  /* 0x000000ffff9e1224 */ /* 0x008fc400078e0003 */
[----:B------:R-:W-:Y:S01]  /*8360*/  @P1 IMAD.MOV.U32 R159, RZ, RZ, R4 ;  /* 0x000000ffff9f1224 */ /* 0x000fe200078e0004 */
[----:B------:R-:W3:Y:S04]  /*8370*/  LDL R3, [R1+0xd0] ;  /* 0x0000d00001037983 */ /* 0x000ee80000100800 */
[----:B------:R-:W3:Y:S01]  /*8380*/  LDL R4, [R1+0xcc] ;  /* 0x0000cc0001047983 */ /* 0x000ee20000100800 */
[C---:B------:R-:W-:Y:S02]  /*8390*/  ISETP.GT.AND P0, PT, R131.reuse, 0x68, PT ;  /* 0x000000688300780c */ /* 0x040fe40003f04270 */
[----:B------:R-:W-:Y:S01]  /*83a0*/  PRMT R187, RZ, 0x7610, R187 ;  /* 0x00007610ffbb7816 */ /* 0x000fe200000000bb */
[----:B------:R4:W3:Y:S01]  /*83b0*/  @P1 LDG.E.U8 R186, desc[UR18][R158.64] ;  /* 0x000000129eba1981 */ /* 0x0008e2000c1e1100 */
[----:B------:R-:W-:-:S09]  /*83c0*/  ISETP.GT.AND P1, PT, R131, 0x69, PT ;  /* 0x000000698300780c */ /* 0x000fd20003f24270 */
[----:B----4-:R-:W-:Y:S02]  /*83d0*/  @P0 IMAD.MOV.U32 R158, RZ, RZ, R0 ;  /* 0x000000ffff9e0224 */ /* 0x010fe400078e0000 */
[----:B------:R-:W-:Y:S01]  /*83e0*/  @P0 IMAD.MOV.U32 R159, RZ, RZ, R2 ;  /* 0x000000ffff9f0224 */ /* 0x000fe200078e0002 */
[----:B------:R-:W-:Y:S01]  /*83f0*/  PRMT R188, RZ, 0x7610, R188 ;  /* 0x00007610ffbc7816 */ /* 0x000fe200000000bc */
[----:B------:R-:W4:Y:S04]  /*8400*/  LDL R2, [R1+0xbc] ;  /* 0x0000bc0001027983 */ /* 0x000f280000100800 */
[----:B------:R2:W4:Y:S01]  /*8410*/  @P0 LDG.E.U8 R187, desc[UR18][R158.64] ;  /* 0x000000129ebb0981 */ /* 0x000522000c1e1100 */
[----:B------:R-:W-:Y:S02]  /*8420*/  ISETP.GT.AND P0, PT, R131, 0x6a, PT ;  /* 0x0000006a8300780c */ /* 0x000fe40003f04270 */
[----:B------:R-:W-:Y:S01]  /*8430*/  PRMT R189, RZ, 0x7610, R189 ;  /* 0x00007610ffbd7816 */ /* 0x000fe200000000bd */
[----:B------:R-:W4:Y:S01]  /*8440*/  LDL R0, [R1+0xc0] ;  /* 0x0000c00001007983 */ /* 0x000f220000100800 */
[----:B--2---:R-:W-:-:S03]  /*8450*/  @P1 IMAD.MOV.U32 R158, RZ, RZ, R22 ;  /* 0x000000ffff9e1224 */ /* 0x004fc600078e0016 */
[----:B------:R-:W2:Y:S01]  /*8460*/  LDL R22, [R1+0xb8] ;  /* 0x0000b80001167983 */ /* 0x000ea20000100800 */
[----:B------:R-:W-:-:S03]  /*8470*/  @P1 IMAD.MOV.U32 R159, RZ, RZ, R23 ;  /* 0x000000ffff9f1224 */ /* 0x000fc600078e0017 */
[----:B------:R-:W2:Y:S04]  /*8480*/  LDL R23, [R1+0xb4] ;  /* 0x0000b40001177983 */ /* 0x000ea80000100800 */
[----:B------:R3:W2:Y:S02]  /*8490*/  @P1 LDG.E.U8 R188, desc[UR18][R158.64] ;  /* 0x000000129ebc1981 */ /* 0x0006a4000c1e1100 */
[----:B---3--:R-:W-:Y:S02]  /*84a0*/  @P0 IMAD.MOV.U32 R158, RZ, RZ, R3 ;  /* 0x000000ffff9e0224 */ /* 0x008fe400078e0003 */
[----:B------:R-:W-:Y:S01]  /*84b0*/  @P0 IMAD.MOV.U32 R159, RZ, RZ, R4 ;  /* 0x000000ffff9f0224 */ /* 0x000fe200078e0004 */
[----:B------:R-:W-:Y:S01]  /*84c0*/  ISETP.GT.AND P1, PT, R131, 0x6b, PT ;  /* 0x0000006b8300780c */ /* 0x000fe20003f24270 */
[----:B------:R-:W3:Y:S04]  /*84d0*/  LDL R4, [R1+0xac] ;  /* 0x0000ac0001047983 */ /* 0x000ee80000100800 */
[----:B------:R0:W3:Y:S01]  /*84e0*/  @P0 LDG.E.U8 R189, desc[UR18][R158.64] ;  /* 0x000000129ebd0981 */ /* 0x0000e2000c1e1100 */
[----:B------:R-:W-:-:S03]  /*84f0*/  PRMT R190, RZ, 0x7610, R190 ;  /* 0x00007610ffbe7816 */ /* 0x000fc600000000be */
[----:B------:R-:W3:Y:S04]  /*8500*/  LDL R3, [R1+0xb0] ;  /* 0x0000b00001037983 */ /* 0x000ee80000100800 */
[----:B------:R-:W4:Y:S01]  /*8510*/  LDL R159, [R1+0xc4] ;  /* 0x0000c400019f7983 */ /* 0x000f220000100800 */
[----:B------:R-:W-:Y:S01]  /*8520*/  ISETP.GT.AND P0, PT, R131, 0x6c, PT ;  /* 0x0000006c8300780c */ /* 0x000fe20003f04270 */
[----:B0-----:R-:W-:Y:S01]  /*8530*/  @P1 IMAD.MOV.U32 R158, RZ, RZ, R88 ;  /* 0x000000ffff9e1224 */ /* 0x001fe200078e0058 */
[----:B------:R-:W-:Y:S01]  /*8540*/  PRMT R191, RZ, 0x7610, R191 ;  /* 0x00007610ffbf7816 */ /* 0x000fe200000000bf */
[----:B------:R-:W3:Y:S01]  /*8550*/  LDL R88, [R1+0x98] ;  /* 0x0000980001587983 */ /* 0x000ee20000100800 */
[----:B------:R-:W-:-:S03]  /*8560*/  PRMT R192, RZ, 0x7610, R192 ;  /* 0x00007610ffc07816 */ /* 0x000fc600000000c0 */
[----:B----4-:R0:W4:Y:S01]  /*8570*/  @P1 LDG.E.U8 R190, desc[UR18][R158.64] ;  /* 0x000000129ebe1981 */ /* 0x010122000c1e1100 */
[----:B------:R-:W-:-:S05]  /*8580*/  ISETP.GT.AND P1, PT, R131, 0x6d, PT ;  /* 0x0000006d8300780c */ /* 0x000fca0003f24270 */
        /* <DEDUP_REMOVED lines=10> */
[----:B------:R-:W-:Y:S01]  /*8630*/  PRMT R193, RZ, 0x7610, R193 ;  /* 0x00007610ffc17816 */ /* 0x000fe200000000c1 */
[----:B------:R3:W2:Y:S01]  /*8640*/  @P1 LDG.E.U8 R192, desc[UR18][R158.64] ;  /* 0x000000129ec01981 */ /* 0x0006a2000c1e1100 */
[----:B------:R-:W-:-:S09]  /*8650*/  ISETP.GT.AND P1, PT, R131, 0x6f, PT ;  /* 0x0000006f8300780c */ /* 0x000fd20003f24270 */
[----:B---3--:R-:W-:Y:S02]  /*8660*/  @P0 IMAD.MOV.U32 R158, RZ, RZ, R3 ;  /* 0x000000ffff9e0224 */ /* 0x008fe400078e0003 */
        /* <DEDUP_REMOVED lines=55> */
[C---:B------:R-:W-:Y:S01]  /*89e0*/  ISETP.GT.AND P1, PT, R131.reuse, 0x77, PT ;  /* 0x000000778300780c */ /* 0x040fe20003f24270 */
[----:B------:R-:W4:Y:S04]  /*89f0*/  LDL R2, [R1+0x4c] ;  /* 0x00004c0001027983 */ /* 0x000f280000100800 */
[----:B------:R0:W4:Y:S04]  /*8a00*/  @P0 LDG.E.U8 R201, desc[UR18][R158.64] ;  /* 0x000000129ec90981 */ /* 0x000128000c1e1100 */
[----:B------:R-:W4:Y:S04]  /*8a10*/  LDL R0, [R1+0x50] ;  /* 0x0000500001007983 */ /* 0x000f280000100800 */
[----:B------:R-:W2:Y:S01]  /*8a20*/  LDL R159, [R1+0x64] ;  /* 0x00006400019f7983 */ /* 0x000ea20000100800 */
[----:B------:R-:W-:Y:S01]  /*8a30*/  ISETP.GT.AND P0, PT, R131, 0x78, PT ;  /* 0x000000788300780c */ /* 0x000fe20003f04270 */
[----:B0-----:R-:W-:Y:S01]  /*8a40*/  @P1 IMAD.MOV.U32 R158, RZ, RZ, R88 ;  /* 0x000000ffff9e1224 */ /* 0x001fe200078e0058 */
[----:B------:R-:W-:-:S02]  /*8a50*/  PRMT R202, RZ, 0x7610, R202 ;  /* 0x00007610ffca7816 */ /* 0x000fc400000000ca */
[----:B------:R-:W-:Y:S02]  /*8a60*/  PRMT R203, RZ, 0x7610, R203 ;  /* 0x00007610ffcb7816 */ /* 0x000fe400000000cb */
[----:B------:R-:W-:Y:S02]  /*8a70*/  PRMT R204, RZ, 0x7610, R204 ;  /* 0x00007610ffcc7816 */ /* 0x000fe400000000cc */
[----:B------:R-:W-:Y:S01]  /*8a80*/  PRMT R205, RZ, 0x7610, R205 ;  /* 0x00007610ffcd7816 */ /* 0x000fe200000000cd */
[----:B--2---:R0:W2:Y:S01]  /*8a90*/  @P1 LDG.E.U8 R202, desc[UR18][R158.64] ;  /* 0x000000129eca1981 */ /* 0x0040a2000c1e1100 */
[----:B------:R-:W-:-:S03]  /*8aa0*/  ISETP.GT.AND P1, PT, R131, 0x79, PT ;  /* 0x000000798300780c */ /* 0x000fc60003f24270 */
        /* <DEDUP_REMOVED lines=9> */
[----:B------:R-:W-:-:S03]  /*8b40*/  ISETP.GT.AND P0, PT, R131, 0x7a, PT ;  /* 0x0000007a8300780c */ /* 0x000fc60003f04270 */
[----:B------:R4:W3:Y:S10]  /*8b50*/  @P1 LDG.E.U8 R204, desc[UR18][R158.64] ;  /* 0x000000129ecc1981 */ /* 0x0008f4000c1e1100 */
[----:B----4-:R-:W-:-:S02]  /*8b60*/  @P0 IMAD.MOV.U32 R158, RZ, RZ, R0 ;  /* 0x000000ffff9e0224 */ /* 0x010fc400078e0000 */
[----:B------:R-:W-:Y:S01]  /*8b70*/  @P0 IMAD.MOV.U32 R159, RZ, RZ, R2 ;  /* 0x000000ffff9f0224 */ /* 0x000fe200078e0002 */
[----:B------:R-:W4:Y:S04]  /*8b80*/  LDL R0, [R1+0x38] ;  /* 0x0000380001007983 */ /* 0x000f280000100800 */
[----:B------:R0:W4:Y:S01]  /*8b90*/  @P0 LDG.E.U8 R205, desc[UR18][R158.64] ;  /* 0x000000129ecd0981 */ /* 0x000122000c1e1100 */
[----:B------:R-:W-:Y:S02]  /*8ba0*/  ISETP.GT.AND P0, PT, R131, 0x7b, PT ;  /* 0x0000007b8300780c */ /* 0x000fe40003f04270 */
[----:B------:R-:W-:Y:S01]  /*8bb0*/  LOP3.LUT R156, R156, 0xffff, RZ, 0xc0, !PT ;  /* 0x0000ffff9c9c7812 */ /* 0x000fe200078ec0ff */
[----:B------:R-:W4:Y:S01]  /*8bc0*/  LDL R2, [R1+0x34] ;  /* 0x0000340001027983 */ /* 0x000f220000100800 */
[----:B------:R-:W-:-:S04]  /*8bd0*/  LOP3.LUT R157, R157, 0xffff, RZ, 0xc0, !PT ;  /* 0x0000ffff9d9d7812 */ /* 0x000fc800078ec0ff */
[----:B------:R-:W-:Y:S02]  /*8be0*/  PRMT R88, R156, 0x3340, R157 ;  /* 0x000033409c587816 */ /* 0x000fe4000000009d */
[----:B0-----:R-:W-:Y:S02]  /*8bf0*/  PRMT R158, RZ, 0x7610, R158 ;  /* 0x00007610ff9e7816 */ /* 0x001fe4000000009e */
[----:B------:R-:W-:Y:S02]  /*8c00*/  LOP3.LUT R155, R155, 0xffff, RZ, 0xc0, !PT ;  /* 0x0000ffff9b9b7812 */ /* 0x000fe400078ec0ff */
[----:B------:R-:W-:Y:S01]  /*8c10*/  LOP3.LUT R154, R154, 0xffff, RZ, 0xc0, !PT ;  /* 0x0000ffff9a9a7812 */ /* 0x000fe200078ec0ff */
[----:B------:R0:W-:Y:S01]  /*8c20*/  STL [R1+0x450], R88 ;  /* 0x0004505801007387 */ /* 0x0001e20000100800 */
[----:B------:R-:W-:Y:S02]  /*8c30*/  LOP3.LUT R110, R110, 0xffff, RZ, 0xc0, !PT ;  /* 0x0000ffff6e6e7812 */ /* 0x000fe400078ec0ff */
[----:B------:R-:W-:Y:S01]  /*8c40*/  LOP3.LUT R129, R129, 0xffff, RZ, 0xc0, !PT ;  /* 0x0000ffff81817812 */ /* 0x000fe200078ec0ff */
[----:B--2---:R-:W-:-:S02]  /*8c50*/  @P0 IMAD.MOV.U32 R156, RZ, RZ, R22 ;  /* 0x000000ffff9c0224 */ /* 0x004fc400078e0016 */
[----:B------:R-:W-:-:S05]  /*8c60*/  @P0 IMAD.MOV.U32 R157, RZ, RZ, R23 ;  /* 0x000000ffff9d0224 */ /* 0x000fca00078e0017 */
[----:B------:R1:W2:Y:S01]  /*8c70*/  @P0 LDG.E.U8 R158, desc[UR18][R156.64] ;  /* 0x000000129c9e0981 */ /* 0x0002a2000c1e1100 */
[----:B------:R-:W-:Y:S02]  /*8c80*/  ISETP.GT.AND P0, PT, R131, 0x7c, PT ;  /* 0x0000007c8300780c */ /* 0x000fe40003f04270 */
[----:B------:R-:W-:-:S05]  /*8c90*/  PRMT R22, R155, 0x3340, R154 ;  /* 0x000033409b167816 */ /* 0x000fca000000009a */
[----:B------:R1:W-:Y:S04]  /*8ca0*/  STL [R1+0x44c], R22 ;  /* 0x00044c1601007387 */ /* 0x0003e80000100800 */
[----:B0-----:R-:W2:Y:S02]  /*8cb0*/  LDL R88, [R1+0x28] ;  /* 0x0000280001587983 */ /* 0x001ea40000100800 */
[----:B---3--:R-:W-:Y:S02]  /*8cc0*/  @P0 IMAD.MOV.U32 R155, RZ, RZ, R4 ;  /* 0x000000ffff9b0224 */ /* 0x008fe400078e0004 */
[----:B------:R-:W-:Y:S01]  /*8cd0*/  @P0 IMAD.MOV.U32 R154, RZ, RZ, R3 ;  /* 0x000000ffff9a0224 */ /* 0x000fe200078e0003 */
[----:B------:R-:W3:Y:S04]  /*8ce0*/  LDL R4, [R1+0x2c] ;  /* 0x00002c0001047983 */ /* 0x000ee80000100800 */
[----:B------:R-:W2:Y:S01]  /*8cf0*/  LDL R3, [R1+0x30] ;  /* 0x0000300001037983 */ /* 0x000ea20000100800 */
[----:B-1----:R-:W-:-:S03]  /*8d00*/  PRMT R22, R129, 0x3340, R110 ;  /* 0x0000334081167816 */ /* 0x002fc6000000006e */
[----:B------:R-:W2:Y:S04]  /*8d10*/  LDL R110, [R1+0x24] ;  /* 0x00002400016e7983 */ /* 0x000ea80000100800 */
[----:B------:R-:W2:Y:S01]  /*8d20*/  LDL R23, [R1+0x1c] ;  /* 0x00001c0001177983 */ /* 0x000ea20000100800 */
[----:B------:R-:W-:Y:S02]  /*8d30*/  PRMT R156, RZ, 0x7610, R156 ;  /* 0x00007610ff9c7816 */ /* 0x000fe4000000009c */
[----:B------:R-:W-:Y:S01]  /*8d40*/  LOP3.LUT R140, R140, 0xffff, RZ, 0xc0, !PT ;  /* 0x0000ffff8c8c7812 */ /* 0x000fe200078ec0ff */
[----:B------:R-:W2:Y:S04]  /*8d50*/  LDL R159, [R1+0x14] ;  /* 0x00001400019f7983 */ /* 0x000ea80000100800 */
[----:B------:R4:W2:Y:S01]  /*8d60*/  @P0 LDG.E.U8 R156, desc[UR18][R154.64] ;  /* 0x000000129a9c0981 */ /* 0x0008a2000c1e1100 */
[----:B------:R-:W-:-:S02]  /*8d70*/  ISETP.GT.AND P0, PT, R131, 0x7d, PT ;  /* 0x0000007d8300780c */ /* 0x000fc40003f04270 */
[----:B------:R-:W-:Y:S01]  /*8d80*/  PRMT R129, RZ, 0x7610, R129 ;  /* 0x00007610ff817816 */ /* 0x000fe20000000081 */
[----:B------:R-:W2:Y:S10]  /*8d90*/  LDL R157, [R1+0x18] ;  /* 0x00001800019d7983 */ /* 0x000eb40000100800 */
[----:B----4-:R-:W-:-:S02]  /*8da0*/  @P0 IMAD.MOV.U32 R154, RZ, RZ, R0 ;  /* 0x000000ffff9a0224 */ /* 0x010fc400078e0000 */
[----:B------:R-:W0:Y:S01]  /*8db0*/  S2R R0, SR_TID.X ;  /* 0x0000000000007919 */ /* 0x000e220000002100 */
[----:B------:R-:W-:-:S05]  /*8dc0*/  @P0 IMAD.MOV.U32 R155, RZ, RZ, R2 ;  /* 0x000000ffff9b0224 */ /* 0x000fca00078e0002 */
[----:B------:R3:W4:Y:S01]  /*8dd0*/  @P0 LDG.E.U8 R129, desc[UR18][R154.64] ;  /* 0x000000129a810981 */ /* 0x000722000c1e1100 */
[----:B------:R-:W-:Y:S02]  /*8de0*/  ISETP.GT.AND P0, PT, R131, 0x7e, PT ;  /* 0x0000007e8300780c */ /* 0x000fe40003f04270 */
[----:B------:R-:W-:Y:S02]  /*8df0*/  LOP3.LUT R151, R151, 0xffff, RZ, 0xc0, !PT ;  /* 0x0000ffff97977812 */ /* 0x000fe400078ec0ff */
[----:B------:R-:W-:Y:S02]  /*8e00*/  ISETP.GT.AND P1, PT, R131, 0x7f, PT ;  /* 0x0000007f8300780c */ /* 0x000fe40003f24270 */
[----:B------:R-:W-:Y:S02]  /*8e10*/  PRMT R2, R140, 0x3340, R151 ;  /* 0x000033408c027816 */ /* 0x000fe40000000097 */
[----:B------:R-:W-:Y:S02]  /*8e20*/  PRMT R140, RZ, 0x7610, R140 ;  /* 0x00007610ff8c7816 */ /* 0x000fe4000000008c */
[----:B0-----:R-:W-:-:S03]  /*8e30*/  LOP3.LUT R0, R0, 0x7f, RZ, 0xc0, !PT ;  /* 0x0000007f00007812 */ /* 0x001fc600078ec0ff */
[----:B---3--:R-:W-:Y:S02]  /*8e40*/  @P0 IMAD.MOV.U32 R155, RZ, RZ, R4 ;  /* 0x000000ffff9b0224 */ /* 0x008fe400078e0004 */
[----:B------:R-:W3:Y:S01]  /*8e50*/  LDL R4, [R1+0x20] ;  /* 0x0000200001047983 */ /* 0x000ee20000100800 */
[----:B--2---:R-:W-:-:S05]  /*8e60*/  @P0 IMAD.MOV.U32 R154, RZ, RZ, R3 ;  /* 0x000000ffff9a0224 */ /* 0x004fca00078e0003 */
[----:B------:R0:W2:Y:S01]  /*8e70*/  @P0 LDG.E.U8 R140, desc[UR18][R154.64] ;  /* 0x000000129a8c0981 */ /* 0x0000a2000c1e1100 */
[----:B------:R-:W-:-:S03]  /*8e80*/  ISETP.GE.AND P0, PT, R0, R131, PT ;  /* 0x000000830000720c */ /* 0x000fc60003f06270 */
[----:B------:R-:W4:Y:S01]  /*8e90*/  LDL.LU R0, [R1+0x4] ;  /* 0x0000040001007983 */ /* 0x000f220000300800 */
[----:B0-----:R-:W-:Y:S02]  /*8ea0*/  @P1 IMAD.MOV.U32 R154, RZ, RZ, R88 ;  /* 0x000000ffff9a1224 */ /* 0x001fe400078e0058 */
[----:B------:R-:W-:Y:S01]  /*8eb0*/  @P1 IMAD.MOV.U32 R155, RZ, RZ, R110 ;  /* 0x000000ffff9b1224 */ /* 0x000fe200078e006e */
[----:B------:R-:W2:Y:S04]  /*8ec0*/  LDL R88, [R1+0x10] ;  /* 0x0000100001587983 */ /* 0x000ea80000100800 */
[----:B------:R-:W4:Y:S01]  /*8ed0*/  LDL R110, [R1+0xc] ;  /* 0x00000c00016e7983 */ /* 0x000f220000100800 */
[----:B------:R-:W-:-:S06]  /*8ee0*/  PRMT R131, RZ, 0x7610, R131 ;  /* 0x00007610ff837816 */ /* 0x000fcc0000000083 */
[----:B------:R0:W4:Y:S02]  /*8ef0*/  @P1 LDG.E.U8 R131, desc[UR18][R154.64] ;  /* 0x000000129a831981 */ /* 0x000124000c1e1100 */
[----:B0-----:R-:W-:Y:S02]  /*8f00*/  @!P0 IMAD.MOV.U32 R155, RZ, RZ, R23 ;  /* 0x000000ffff9b8224 */ /* 0x001fe400078e0017 */
[----:B------:R-:W4:Y:S01]  /*8f10*/  LDL R23, [R1+0x8] ;  /* 0x0000080001177983 */ /* 0x000f220000100800 */
[----:B------:R-:W-:Y:S02]  /*8f20*/  PRMT R151, RZ, 0x7610, R151 ;  /* 0x00007610ff977816 */ /* 0x000fe40000000097 */
[----:B------:R-:W-:Y:S02]  /*8f30*/  LOP3.LUT R136, R136, 0xffff, RZ, 0xc0, !PT ;  /* 0x0000ffff88887812 */ /* 0x000fe400078ec0ff */
[----:B------:R-:W-:Y:S02]  /*8f40*/  LOP3.LUT R153, R153, 0xffff, RZ, 0xc0, !PT ;  /* 0x0000ffff99997812 */ /* 0x000fe400078ec0ff */
[----:B------:R-:W-:-:S02]  /*8f50*/  LOP3.LUT R173, R173, 0xffff, RZ, 0xc0, !PT ;  /* 0x0000ffffadad7812 */ /* 0x000fc400078ec0ff */
[----:B------:R-:W-:Y:S02]  /*8f60*/  LOP3.LUT R137, R137, 0xffff, RZ, 0xc0, !PT ;  /* 0x0000ffff89897812 */ /* 0x000fe400078ec0ff */
[--C-:B------:R-:W-:Y:S02]  /*8f70*/  PRMT R3, R136, 0x3340, R153.reuse ;  /* 0x0000334088037816 */ /* 0x100fe40000000099 */
[----:B------:R-:W-:Y:S01]  /*8f80*/  PRMT R153, RZ, 0x7610, R153 ;  /* 0x00007610ff997816 */ /* 0x000fe20000000099 */
[----:B------:R-:W-:Y:S01]  /*8f90*/  BAR.SYNC.DEFER_BLOCKING 0x0 ;  /* 0x0000000000007b1d */ /* 0x000fe20000010000 */
[----:B------:R-:W-:Y:S02]  /*8fa0*/  LOP3.LUT R170, R170, 0xffff, RZ, 0xc0, !PT ;  /* 0x0000ffffaaaa7812 */ /* 0x000fe400078ec0ff */
[----:B------:R-:W-:Y:S02]  /*8fb0*/  LOP3.LUT R139, R139, 0xffff, RZ, 0xc0, !PT ;  /* 0x0000ffff8b8b7812 */ /* 0x000fe400078ec0ff */
[----:B------:R-:W-:-:S02]  /*8fc0*/  LOP3.LUT R104, R104, 0xffff, RZ, 0xc0, !PT ;  /* 0x0000ffff68687812 */ /* 0x000fc400078ec0ff */
[----:B------:R-:W-:Y:S02]  /*8fd0*/  LOP3.LUT R111, R111, 0xffff, RZ, 0xc0, !PT ;  /* 0x0000ffff6f6f7812 */ /* 0x000fe400078ec0ff */
[----:B------:R-:W-:Y:S02]  /*8fe0*/  LOP3.LUT R99, R99, 0xffff, RZ, 0xc0, !PT ;  /* 0x0000ffff63637812 */ /* 0x000fe400078ec0ff */
[----:B------:R-:W-:Y:S02]  /*8ff0*/  LOP3.LUT R149, R149, 0xffff, RZ, 0xc0, !PT ;  /* 0x0000ffff95957812 */ /* 0x000fe400078ec0ff */
[----:B------:R-:W-:Y:S02]  /*9000*/  LOP3.LUT R98, R98, 0xffff, RZ, 0xc0, !PT ;  /* 0x0000ffff62627812 */ /* 0x000fe400078ec0ff */
[----:B------:R-:W-:-:S04]  /*9010*/  LOP3.LUT R147, R147, 0xffff, RZ, 0xc0, !PT ;  /* 0x0000ffff93937812 */ /* 0x000fc800078ec0ff */
[----:B------:R-:W-:Y:S01]  /*9020*/  PRMT R147, R98, 0x3340, R147 ;  /* 0x0000334062937816 */ /* 0x000fe20000000093 */
[----:B------:R-:W-:Y:S01]  /*9030*/  @!P0 IMAD.MOV.U32 R98, RZ, RZ, R247 ;  /* 0x000000ffff628224 */ /* 0x000fe200078e00f7 */
[----:B------:R-:W-:Y:S01]  /*9040*/  LOP3.LUT R108, R108, 0xffff, RZ, 0xc0, !PT ;  /* 0x0000ffff6c6c7812 */ /* 0x000fe200078ec0ff */
[----:B---3--:R-:W-:-:S05]  /*9050*/  @!P0 IMAD.MOV.U32 R154, RZ, RZ, R4 ;  /* 0x000000ffff9a8224 */ /* 0x008fca00078e0004 */
[----:B------:R0:W3:Y:S02]  /*9060*/  @!P0 LDG.E.U8 R151, desc[UR18][R154.64] ;  /* 0x000000129a978981 */ /* 0x0000e4000c1e1100 */
[----:B0-----:R-:W-:Y:S01]  /*9070*/  @!P0 IMAD.MOV.U32 R155, RZ, RZ, R159 ;  /* 0x000000ffff9b8224 */ /* 0x001fe200078e009f */
[----:B------:R-:W-:Y:S01]  /*9080*/  PRMT R159, R173, 0x3340, R137 ;  /* 0x00003340ad9f7816 */ /* 0x000fe20000000089 */
[----:B--2---:R-:W-:Y:S02]  /*9090*/  @!P0 IMAD.MOV.U32 R136, RZ, RZ, R88 ;  /* 0x000000ffff888224 */ /* 0x004fe400078e0058 */
[----:B----4-:R-:W-:Y:S01]  /*90a0*/  @!P0 IMAD.MOV.U32 R137, RZ, RZ, R110 ;  /* 0x000000ffff898224 */ /* 0x010fe200078e006e */
[----:B------:R0:W-:Y:S04]  /*90b0*/  STL [R1+0x490], R0 ;  /* 0x0004900001007387 */ /* 0x0001e80000100800 */
[----:B------:R1:W2:Y:S02]  /*90c0*/  @!P0 LDG.E.U8 R153, desc[UR18][R136.64] ;  /* 0x0000001288998981 */ /* 0x0002a4000c1e1100 */
[----:B-1----:R-:W-:-:S02]  /*90d0*/  @!P0 IMAD.MOV.U32 R137, RZ, RZ, R0 ;  /* 0x000000ffff898224 */ /* 0x002fc400078e0000 */
[----:B0-----:R-:W4:Y:S01]  /*90e0*/  LDL.LU R0, [R1] ;  /* 0x0000000001007983 */ /* 0x001f220000300800 */
[----:B------:R-:W-:Y:S01]  /*90f0*/  PRMT R4, R170, 0x3340, R139 ;  /* 0x00003340aa047816 */ /* 0x000fe2000000008b */
[----:B------:R-:W-:Y:S01]  /*9100*/  @!P0 IMAD.MOV.U32 R154, RZ, RZ, R157 ;  /* 0x000000ffff9a8224 */ /* 0x000fe200078e009d */
[----:B------:R-:W-:Y:S01]  /*9110*/  PRMT R139, RZ, 0x7610, R139 ;  /* 0x00007610ff8b7816 */ /* 0x000fe2000000008b */
[----:B------:R-:W-:-:S05]  /*9120*/  @!P0 IMAD.MOV.U32 R110, RZ, RZ, R249 ;  /* 0x000000ffff6e8224 */ /* 0x000fca00078e00f9 */
[----:B------:R0:W2:Y:S02]  /*9130*/  @!P0 LDG.E.U8 R139, desc[UR18][R154.64] ;  /* 0x000000129a8b8981 */ /* 0x0000a4000c1e1100 */
[----:B0-----:R-:W-:Y:S01]  /*9140*/  PRMT R155, R104, 0x3340, R111 ;  /* 0x00003340689b7816 */ /* 0x001fe2000000006f */
[----:B------:R-:W-:Y:S01]  /*9150*/  @!P0 IMAD.MOV.U32 R111, RZ, RZ, R248 ;  /* 0x000000ffff6f8224 */ /* 0x000fe200078e00f8 */
[----:B------:R-:W-:Y:S02]  /*9160*/  PRMT R104, RZ, 0x7610, R104 ;  /* 0x00007610ff687816 */ /* 0x000fe40000000068 */
[----:B------:R-:W-:Y:S01]  /*9170*/  PRMT R154, R99, 0x3340, R149 ;  /* 0x00003340639a7816 */ /* 0x000fe20000000095 */
[----:B------:R-:W-:-:S03]  /*9180*/  @!P0 IMAD.MOV.U32 R99, RZ, RZ, R246 ;  /* 0x000000ffff638224 */ /* 0x000fc600078e00f6 */
[----:B------:R0:W2:Y:S01]  /*9190*/  @!P0 LDG.E.U8 R104, desc[UR18][R110.64] ;  /* 0x000000126e688981 */ /* 0x0000a2000c1e1100 */
[----:B------:R-:W-:Y:S02]  /*91a0*/  LOP3.LUT R146, R146, 0xffff, RZ, 0xc0, !PT ;  /* 0x0000ffff92927812 */ /* 0x000fe400078ec0ff */
[----:B0-----:R-:W-:Y:S02]  /*91b0*/  PRMT R110, RZ, 0x7610, R110 ;  /* 0x00007610ff6e7816 */ /* 0x001fe4000000006e */
[----:B------:R-:W-:-:S04]  /*91c0*/  PRMT R111, RZ, 0x7610, R111 ;  /* 0x00007610ff6f7816 */ /* 0x000fc8000000006f */
[----:B------:R0:W2:Y:S01]  /*91d0*/  @!P0 LDG.E.U8 R110, desc[UR18][R98.64] ;  /* 0x00000012626e8981 */ /* 0x0000a2000c1e1100 */
[----:B------:R-:W-:Y:S02]  /*91e0*/  PRMT R88, R108, 0x3340, R146 ;  /* 0x000033406c587816 */ /* 0x000fe40000000092 */
[----:B------:R-:W-:Y:S01]  /*91f0*/  PRMT R108, RZ, 0x7610, R108 ;  /* 0x00007610ff6c7816 */ /* 0x000fe2000000006c */
[----:B0-----:R-:W-:Y:S02]  /*9200*/  @!P0 IMAD.MOV.U32 R98, RZ, RZ, R245 ;  /* 0x000000ffff628224 */ /* 0x001fe400078e00f5 */
[----:B------:R-:W-:Y:S01]  /*9210*/  @!P0 IMAD.MOV.U32 R99, RZ, RZ, R244 ;  /* 0x000000ffff638224 */ /* 0x000fe200078e00f4 */
[----:B------:R-:W-:Y:S02]  /*9220*/  LOP3.LUT R103, R103, 0xffff, RZ, 0xc0, !PT ;  /* 0x0000ffff67677812 */ /* 0x000fe400078ec0ff */
[----:B------:R-:W-:Y:S02]  /*9230*/  LOP3.LUT R133, R133, 0xffff, RZ, 0xc0, !PT ;  /* 0x0000ffff85857812 */ /* 0x000fe400078ec0ff */
[----:B------:R0:W2:Y:S02]  /*9240*/  @!P0 LDG.E.U8 R111, desc[UR18][R98.64] ;  /* 0x00000012626f8981 */ /* 0x0000a4000c1e1100 */
[----:B------:R-:W-:-:S02]  /*9250*/  PRMT R173, R103, 0x3340, R133 ;  /* 0x0000334067ad7816 */ /* 0x000fc40000000085 */
        /* <DEDUP_REMOVED lines=10> */
[----:B------:R-:W-:-:S04]  /*9300*/  LOP3.LUT R93, R93, 0xffff, RZ, 0xc0, !PT ;  /* 0x0000ffff5d5d7812 */ /* 0x000fc800078ec0ff */
[----:B------:R0:W2:Y:S01]  /*9310*/  @!P0 LDG.E.U8 R103, desc[UR18][R98.64] ;  /* 0x0000001262678981 */ /* 0x0000a2000c1e1100 */
[----:B------:R-:W-:Y:S02]  /*9320*/  LOP3.LUT R132, R132, 0xffff, RZ, 0xc0, !PT ;  /* 0x0000ffff84847812 */ /* 0x000fe400078ec0ff */
[----:B------:R-:W-:Y:S02]  /*9330*/  LOP3.LUT R92, R92, 0xffff, RZ, 0xc0, !PT ;  /* 0x0000ffff5c5c7812 */ /* 0x000fe400078ec0ff */
[----:B------:R-:W-:Y:S01]  /*9340*/  LOP3.LUT R134, R134, 0xffff, RZ, 0xc0, !PT ;  /* 0x0000ffff86867812 */ /* 0x000fe200078ec0ff */
[----:B0-----:R-:W-:Y:S02]  /*9350*/  @!P0 IMAD.MOV.U32 R98, RZ, RZ, R239 ;  /* 0x000000ffff628224 */ /* 0x001fe400078e00ef */
[----:B------:R-:W-:Y:S01]  /*9360*/  @!P0 IMAD.MOV.U32 R99, RZ, RZ, R238 ;  /* 0x000000ffff638224 */ /* 0x000fe200078e00ee */
[----:B------:R-:W-:Y:S01]  /*9370*/  LOP3.LUT R94, R94, 0xffff, RZ, 0xc0, !PT ;  /* 0x0000ffff5e5e7812 */ /* 0x000fe200078ec0ff */
[----:B------:R-:W-:Y:S01]  /*9380*/  @!P0 IMAD.MOV.U32 R136, RZ, RZ, R23 ;  /* 0x000000ffff888224 */ /* 0x000fe200078e0017 */
[----:B------:R-:W-:Y:S01]  /*9390*/  LOP3.LUT R138, R138, 0xffff, RZ, 0xc0, !PT ;  /* 0x0000ffff8a8a7812 */ /* 0x000fe200078ec0ff */
[----:B------:R-:W-:Y:S01]  /*93a0*/  IMAD.MOV.U32 R146, RZ, RZ, R159 ;  /* 0x000000ffff927224 */ /* 0x000fe200078e009f */
[----:B------:R0:W2:Y:S01]  /*93b0*/  @!P0 LDG.E.U8 R97, desc[UR18][R98.64] ;  /* 0x0000001262618981 */ /* 0x0000a2000c1e1100 */
[----:B------:R-:W-:Y:S01]  /*93c0*/  PRMT R23, R93, 0x3340, R132 ;  /* 0x000033405d177816 */ /* 0x000fe20000000084 */
[----:B------:R-:W-:Y:S01]  /*93d0*/  @!P0 IMAD.MOV.U32 R93, RZ, RZ, R236 ;  /* 0x000000ffff5d8224 */ /* 0x000fe200078e00ec */
[----:B------:R-:W-:Y:S01]  /*93e0*/  PRMT R159, R92, 0x3340, R134 ;  /* 0x000033405c9f7816 */ /* 0x000fe20000000086 */
[----:B------:R-:W-:Y:S01]  /*93f0*/  @!P0 IMAD.MOV.U32 R92, RZ, RZ, R237 ;  /* 0x000000ffff5c8224 */ /* 0x000fe200078e00ed */
[----:B------:R-:W-:-:S02]  /*9400*/  PRMT R157, R94, 0x3340, R138 ;  /* 0x000033405e9d7816 */ /* 0x000fc4000000008a */
[----:B0-----:R-:W-:Y:S02]  /*9410*/  PRMT R98, RZ, 0x7610, R98 ;  /* 0x00007610ff627816 */ /* 0x001fe40000000062 */
[----:B------:R-:W-:Y:S02]  /*9420*/  LOP3.LUT R107, R107, 0xffff, RZ, 0xc0, !PT ;  /* 0x0000ffff6b6b7812 */ /* 0x000fe400078ec0ff */
[----:B------:R-:W-:Y:S01]  /*9430*/  LOP3.LUT R144, R144, 0xffff, RZ, 0xc0, !PT ;  /* 0x0000ffff90907812 */ /* 0x000fe200078ec0ff */
[----:B------:R-:W-:Y:S01]  /*9440*/  IMAD.MOV.U32 R145, RZ, RZ, R157 ;  /* 0x000000ffff917224 */ /* 0x000fe200078e009d */
[----:B------:R0:W2:Y:S01]  /*9450*/  @!P0 LDG.E.U8 R98, desc[UR18][R92.64] ;  /* 0x000000125c628981 */ /* 0x0000a2000c1e1100 */
[----:B------:R-:W-:Y:S02]  /*9460*/  PRMT R99, RZ, 0x7610, R99 ;  /* 0x00007610ff637816 */ /* 0x000fe40000000063 */
[----:B------:R-:W-:Y:S02]  /*9470*/  LOP3.LUT R102, R102, 0xffff, RZ, 0xc0, !PT ;  /* 0x0000ffff66667812 */ /* 0x000fe400078ec0ff */
[----:B------:R-:W-:-:S02]  /*9480*/  LOP3.LUT R135, R135, 0xffff, RZ, 0xc0, !PT ;  /* 0x0000ffff87877812 */ /* 0x000fc400078ec0ff */
[----:B------:R-:W-:Y:S01]  /*9490*/  PRMT R157, R107, 0x3340, R144 ;  /* 0x000033406b9d7816 */ /* 0x000fe20000000090 */
[----:B------:R-:W-:Y:S02]  /*94a0*/  IMAD.MOV.U32 R144, RZ, RZ, R146 ;  /* 0x000000ffff907224 */ /* 0x000fe400078e0092 */
[----:B0-----:R-:W-:Y:S02]  /*94b0*/  @!P0 IMAD.MOV.U32 R92, RZ, RZ, R235 ;  /* 0x000000ffff5c8224 */ /* 0x001fe400078e00eb */
[----:B------:R-:W-:Y:S02]  /*94c0*/  @!P0 IMAD.MOV.U32 R93, RZ, RZ, R234 ;  /* 0x000000ffff5d8224 */ /* 0x000fe400078e00ea */
[----:B------:R-:W-:Y:S01]  /*94d0*/  IMAD.MOV.U32 R146, RZ, RZ, R155 ;  /* 0x000000ffff927224 */ /* 0x000fe200078e009b */
[----:B------:R-:W-:Y:S02]  /*94e0*/  PRMT R155, R102, 0x3340, R135 ;  /* 0x00003340669b7816 */ /* 0x000fe40000000087 */
[----:B------:R0:W2:Y:S01]  /*94f0*/  @!P0 LDG.E.U8 R99, desc[UR18][R92.64] ;  /* 0x000000125c638981 */ /* 0x0000a2000c1e1100 */
[----:B------:R-:W-:-:S02]  /*9500*/  PRMT R102, RZ, 0x7610, R102 ;  /* 0x00007610ff667816 */ /* 0x000fc40000000066 */
[----:B------:R-:W-:Y:S02]  /*9510*/  LOP3.LUT R96, R96, 0xffff, RZ, 0xc0, !PT ;  /* 0x0000ffff60607812 */ /* 0x000fe400078ec0ff */
[----:B------:R-:W-:Y:S01]  /*9520*/  LOP3.LUT R143, R143, 0xffff, RZ, 0xc0, !PT ;  /* 0x0000ffff8f8f7812 */ /* 0x000fe200078ec0ff */
[----:B0-----:R-:W-:Y:S02]  /*9530*/  @!P0 IMAD.MOV.U32 R92, RZ, RZ, R233 ;  /* 0x000000ffff5c8224 */ /* 0x001fe400078e00e9 */
[----:B------:R-:W-:Y:S01]  /*9540*/  @!P0 IMAD.MOV.U32 R93, RZ, RZ, R232 ;  /* 0x000000ffff5d8224 */ /* 0x000fe200078e00e8 */
[----:B------:R-:W-:-:S04]  /*9550*/  LOP3.LUT R109, R109, 0xffff, RZ, 0xc0, !PT ;  /* 0x0000ffff6d6d7812 */ /* 0x000fc800078ec0ff */
[----:B------:R0:W2:Y:S01]  /*9560*/  @!P0 LDG.E.U8 R102, desc[UR18][R92.64] ;  /* 0x000000125c668981 */ /* 0x0000a2000c1e1100 */
[----:B------:R-:W-:Y:S01]  /*9570*/  LOP3.LUT R148, R148, 0xffff, RZ, 0xc0, !PT ;  /* 0x0000ffff94947812 */ /* 0x000fe200078ec0ff */
[----:B0-----:R-:W-:Y:S01]  /*9580*/  IMAD.MOV.U32 R93, RZ, RZ, R154 ;  /* 0x000000ffff5d7224 */ /* 0x001fe200078e009a */
[----:B------:R-:W-:Y:S01]  /*9590*/  PRMT R154, R96, 0x3340, R143 ;  /* 0x00003340609a7816 */ /* 0x000fe2000000008f */
[----:B------:R-:W-:Y:S01]  /*95a0*/  @!P0 IMAD.MOV.U32 R92, RZ, RZ, R231 ;  /* 0x000000ffff5c8224 */ /* 0x000fe200078e00e7 */
[----:B------:R-:W-:Y:S01]  /*95b0*/  PRMT R96, RZ, 0x7610, R96 ;  /* 0x00007610ff607816 */ /* 0x000fe20000000060 */
[----:B------:R-:W-:Y:S01]  /*95c0*/  IMAD.MOV.U32 R143, RZ, RZ, R93 ;  /* 0x000000ffff8f7224 */ /* 0x000fe200078e005d */
[----:B------:R-:W-:Y:S01]  /*95d0*/  PRMT R148, R109, 0x3340, R148 ;  /* 0x000033406d947816 */ /* 0x000fe20000000094 */
[----:B------:R-:W-:Y:S01]  /*95e0*/  @!P0 IMAD.MOV.U32 R93, RZ, RZ, R230 ;  /* 0x000000ffff5d8224 */ /* 0x000fe200078e00e6 */
[----:B------:R-:W-:Y:S02]  /*95f0*/  LOP3.LUT R91, R91, 0xffff, RZ, 0xc0, !PT ;  /* 0x0000ffff5b5b7812 */ /* 0x000fe400078ec0ff */
[----:B------:R-:W-:-:S02]  /*9600*/  LOP3.LUT R128, R128, 0xffff, RZ, 0xc0, !PT ;  /* 0x0000ffff80807812 */ /* 0x000fc400078ec0ff */
[----:B------:R0:W2:Y:S01]  /*9610*/  @!P0 LDG.E.U8 R96, desc[UR18][R92.64] ;  /* 0x000000125c608981 */ /* 0x0000a2000c1e1100 */
[----:B------:R-:W-:Y:S02]  /*9620*/  PRMT R107, RZ, 0x7610, R107 ;  /* 0x00007610ff6b7816 */ /* 0x000fe4000000006b */
[----:B------:R-:W-:Y:S02]  /*9630*/  LOP3.LUT R106, R106, 0xffff, RZ, 0xc0, !PT ;  /* 0x0000ffff6a6a7812 */ /* 0x000fe400078ec0ff */
[----:B------:R-:W-:Y:S01]  /*9640*/  LOP3.LUT R142, R142, 0xffff, RZ, 0xc0, !PT ;  /* 0x0000ffff8e8e7812 */ /* 0x000fe200078ec0ff */
[----:B0-----:R-:W-:Y:S01]  /*9650*/  IMAD.MOV.U32 R93, RZ, RZ, R148 ;  /* 0x000000ffff5d7224 */ /* 0x001fe200078e0094 */
[----:B------:R-:W-:Y:S01]  /*9660*/  PRMT R148, R91, 0x3340, R128 ;  /* 0x000033405b947816 */ /* 0x000fe20000000080 */
[----:B------:R-:W-:Y:S02]  /*9670*/  @!P0 IMAD.MOV.U32 R92, RZ, RZ, R229 ;  /* 0x000000ffff5c8224 */ /* 0x000fe400078e00e5 */
[----:B------:R-:W-:-:S02]  /*9680*/  IMAD.MOV.U32 R128, RZ, RZ, R93 ;  /* 0x000000ffff807224 */ /* 0x000fc400078e005d */
[----:B------:R-:W-:Y:S02]  /*9690*/  @!P0 IMAD.MOV.U32 R93, RZ, RZ, R228 ;  /* 0x000000ffff5d8224 */ /* 0x000fe400078e00e4 */
[----:B------:R-:W-:Y:S01]  /*96a0*/  IMAD.MOV.U32 R91, RZ, RZ, R147 ;  /* 0x000000ffff5b7224 */ /* 0x000fe200078e0093 */
[----:B------:R-:W-:Y:S02]  /*96b0*/  PRMT R147, R106, 0x3340, R142 ;  /* 0x000033406a937816 */ /* 0x000fe4000000008e */
[----:B------:R0:W2:Y:S01]  /*96c0*/  @!P0 LDG.E.U8 R107, desc[UR18][R92.64] ;  /* 0x000000125c6b8981 */ /* 0x0000a2000c1e1100 */
[----:B------:R-:W-:Y:S02]  /*96d0*/  PRMT R106, RZ, 0x7610, R106 ;  /* 0x00007610ff6a7816 */ /* 0x000fe4000000006a */
[----:B------:R-:W-:Y:S02]  /*96e0*/  LOP3.LUT R101, R101, 0xffff, RZ, 0xc0, !PT ;  /* 0x0000ffff65657812 */ /* 0x000fe400078ec0ff */
[----:B------:R-:W-:Y:S01]  /*96f0*/  LOP3.LUT R118, R118, 0xffff, RZ, 0xc0, !PT ;  /* 0x0000ffff76767812 */ /* 0x000fe200078ec0ff */
[----:B0-----:R-:W-:-:S02]  /*9700*/  @!P0 IMAD.MOV.U32 R92, RZ, RZ, R227 ;  /* 0x000000ffff5c8224 */ /* 0x001fc400078e00e3 */
[----:B------:R-:W-:-:S05]  /*9710*/  @!P0 IMAD.MOV.U32 R93, RZ, RZ, R226 ;  /* 0x000000ffff5d8224 */ /* 0x000fca00078e00e2 */
[----:B------:R0:W2:Y:S02]  /*9720*/  @!P0 LDG.E.U8 R106, desc[UR18][R92.64] ;  /* 0x000000125c6a8981 */ /* 0x0000a4000c1e1100 */
[----:B0-----:R-:W-:Y:S01]  /*9730*/  IMAD.MOV.U32 R93, RZ, RZ, R146 ;  /* 0x000000ffff5d7224 */ /* 0x001fe200078e0092 */
[----:B------:R-:W-:Y:S01]  /*9740*/  PRMT R146, R101, 0x3340, R118 ;  /* 0x0000334065927816 */ /* 0x000fe20000000076 */
[----:B------:R-:W-:Y:S01]  /*9750*/  @!P0 IMAD.MOV.U32 R92, RZ, RZ, R225 ;  /* 0x000000ffff5c8224 */ /* 0x000fe200078e00e1 */
[----:B------:R-:W-:Y:S01]  /*9760*/  PRMT R101, RZ, 0x7610, R101 ;  /* 0x00007610ff657816 */ /* 0x000fe20000000065 */
[----:B------:R-:W-:Y:S02]  /*9770*/  IMAD.MOV.U32 R118, RZ, RZ, R93 ;  /* 0x000000ffff767224 */ /* 0x000fe400078e005d */
[----:B------:R-:W-:Y:S01]  /*9780*/  @!P0 IMAD.MOV.U32 R93, RZ, RZ, R224 ;  /* 0x000000ffff5d8224 */ /* 0x000fe200078e00e0 */
[----:B------:R-:W-:-:S04]  /*9790*/  PRMT R132, RZ, 0x7610, R132 ;  /* 0x00007610ff847816 */ /* 0x000fc80000000084 */
[----:B------:R0:W2:Y:S01]  /*97a0*/  @!P0 LDG.E.U8 R101, desc[UR18][R92.64] ;  /* 0x000000125c658981 */ /* 0x0000a2000c1e1100 */
[----:B------:R-:W-:Y:S02]  /*97b0*/  PRMT R149, RZ, 0x7610, R149 ;  /* 0x00007610ff957816 */ /* 0x000fe40000000095 */
[----:B------:R-:W-:Y:S02]  /*97c0*/  PRMT R133, RZ, 0x7610, R133 ;  /* 0x00007610ff857816 */ /* 0x000fe40000000085 */
[----:B------:R-:W-:Y:S02]  /*97d0*/  PRMT R94, RZ, 0x7610, R94 ;  /* 0x00007610ff5e7816 */ /* 0x000fe4000000005e */
[----:B------:R1:W2:Y:S01]  /*97e0*/  @!P0 LDG.E.U8 R149, desc[UR18][R136.64] ;  /* 0x0000001288958981 */ /* 0x0002a2000c1e1100 */
[----:B0-----:R-:W-:Y:S02]  /*97f0*/  @!P0 IMAD.MOV.U32 R92, RZ, RZ, R223 ;  /* 0x000000ffff5c8224 */ /* 0x001fe400078e00df */
[----:B------:R-:W-:-:S05]  /*9800*/  @!P0 IMAD.MOV.U32 R93, RZ, RZ, R222 ;  /* 0x000000ffff5d8224 */ /* 0x000fca00078e00de */
[----:B------:R0:W2:Y:S01]  /*9810*/  @!P0 LDG.E.U8 R132, desc[UR18][R92.64] ;  /* 0x000000125c848981 */ /* 0x0000a2000c1e1100 */
[----:B-1----:R-:W-:Y:S01]  /*9820*/  @!P0 IMAD.MOV.U32 R137, RZ, RZ, R252 ;  /* 0x000000ffff898224 */ /* 0x002fe200078e00fc */
[----:B------:R-:W-:Y:S01]  /*9830*/  PRMT R134, RZ, 0x7610, R134 ;  /* 0x00007610ff867816 */ /* 0x000fe20000000086 */
[----:B0-----:R-:W-:Y:S02]  /*9840*/  @!P0 IMAD.MOV.U32 R92, RZ, RZ, R221 ;  /* 0x000000ffff5c8224 */ /* 0x001fe400078e00dd */
[----:B------:R-:W-:-:S05]  /*9850*/  @!P0 IMAD.MOV.U32 R93, RZ, RZ, R220 ;  /* 0x000000ffff5d8224 */ /* 0x000fca00078e00dc */
[----:B------:R0:W2:Y:S01]  /*9860*/  @!P0 LDG.E.U8 R133, desc[UR18][R92.64] ;  /* 0x000000125c858981 */ /* 0x0000a2000c1e1100 */
[----:B------:R-:W-:Y:S02]  /*9870*/  PRMT R109, RZ, 0x7610, R109 ;  /* 0x00007610ff6d7816 */ /* 0x000fe4000000006d */
[----:B------:R-:W-:Y:S01]  /*9880*/  PRMT R135, RZ, 0x7610, R135 ;  /* 0x00007610ff877816 */ /* 0x000fe20000000087 */
[----:B0-----:R-:W-:Y:S02]  /*9890*/  @!P0 IMAD.MOV.U32 R92, RZ, RZ, R219 ;  /* 0x000000ffff5c8224 */ /* 0x001fe400078e00db */
[----:B------:R-:W-:-:S05]  /*98a0*/  @!P0 IMAD.MOV.U32 R93, RZ, RZ, R218 ;  /* 0x000000ffff5d8224 */ /* 0x000fca00078e00da */
[----:B------:R0:W2:Y:S01]  /*98b0*/  @!P0 LDG.E.U8 R134, desc[UR18][R92.64] ;  /* 0x000000125c868981 */ /* 0x0000a2000c1e1100 */
[----:B----4-:R-:W-:Y:S02]  /*98c0*/  @!P0 IMAD.MOV.U32 R136, RZ, RZ, R0 ;  /* 0x000000ffff888224 */ /* 0x010fe400078e0000 */
[----:B0-----:R-:W-:-:S03]  /*98d0*/  @!P0 IMAD.MOV.U32 R92, RZ, RZ, R217 ;  /* 0x000000ffff5c8224 */ /* 0x001fc600078e00d9 */
[----:B------:R0:W4:Y:S01]  /*98e0*/  @!P0 LDG.E.U8 R94, desc[UR18][R136.64] ;  /* 0x00000012885e8981 */ /* 0x000122000c1e1100 */
[----:B------:R-:W-:-:S05]  /*98f0*/  @!P0 IMAD.MOV.U32 R93, RZ, RZ, R216 ;  /* 0x000000ffff5d8224 */ /* 0x000fca00078e00d8 */
[----:B------:R1:W2:Y:S01]  /*9900*/  @!P0 LDG.E.U8 R135, desc[UR18][R92.64] ;  /* 0x000000125c878981 */ /* 0x0002a2000c1e1100 */
[----:B0-----:R-:W-:Y:S02]  /*9910*/  @!P0 IMAD.MOV.U32 R136, RZ, RZ, R251 ;  /* 0x000000ffff888224 */ /* 0x001fe400078e00fb */
[----:B------:R-:W-:-:S05]  /*9920*/  @!P0 IMAD.MOV.U32 R137, RZ, RZ, R250 ;  /* 0x000000ffff898224 */ /* 0x000fca00078e00fa */
[----:B------:R0:W2:Y:S01]  /*9930*/  @!P0 LDG.E.U8 R109, desc[UR18][R136.64] ;  /* 0x00000012886d8981 */ /* 0x0000a2000c1e1100 */
[----:B-1----:R-:W-:Y:S02]  /*9940*/  @!P0 IMAD.MOV.U32 R92, RZ, RZ, R215 ;  /* 0x000000ffff5c8224 */ /* 0x002fe400078e00d7 */
[----:B------:R-:W-:Y:S01]  /*9950*/  @!P0 IMAD.MOV.U32 R93, RZ, RZ, R8 ;  /* 0x000000ffff5d8224 */ /* 0x000fe200078e0008 */
[----:B0-----:R-:W-:Y:S02]  /*9960*/  PRMT R136, RZ, 0x7610, R136 ;  /* 0x00007610ff887816 */ /* 0x001fe40000000088 */
[----:B------:R-:W-:-:S04]  /*9970*/  PRMT R137, RZ, 0x7610, R137 ;  /* 0x00007610ff897816 */ /* 0x000fc80000000089 */
[----:B------:R0:W2:Y:S01]  /*9980*/  @!P0 LDG.E.U8 R136, desc[UR18][R92.64] ;  /* 0x000000125c888981 */ /* 0x0000a2000c1e1100 */
[----:B------:R-:W-:Y:S02]  /*9990*/  PRMT R138, RZ, 0x7610, R138 ;  /* 0x00007610ff8a7816 */ /* 0x000fe4000000008a */
[----:B------:R-:W-:Y:S01]  /*99a0*/  LOP3.LUT R206, R206, 0xffff, RZ, 0xc0, !PT ;  /* 0x0000ffffcece7812 */ /* 0x000fe200078ec0ff */
[----:B0-----:R-:W-:Y:S02]  /*99b0*/  @!P0 IMAD.MOV.U32 R92, RZ, RZ, R21 ;  /* 0x000000ffff5c8224 */ /* 0x001fe400078e0015 */
[----:B------:R-:W-:Y:S01]  /*99c0*/  @!P0 IMAD.MOV.U32 R93, RZ, RZ, R7 ;  /* 0x000000ffff5d8224 */ /* 0x000fe200078e0007 */
[----:B------:R-:W-:-:S04]  /*99d0*/  LOP3.LUT R141, R141, 0xffff, RZ, 0xc0, !PT ;  /* 0x0000ffff8d8d7812 */ /* 0x000fc800078ec0ff */
[----:B------:R0:W2:Y:S01]  /*99e0*/  @!P0 LDG.E.U8 R137, desc[UR18][R92.64] ;  /* 0x000000125c898981 */ /* 0x0000a2000c1e1100 */
[--C-:B------:R-:W-:Y:S02]  /*99f0*/  PRMT R206, R206, 0x3340, R141.reuse ;  /* 0x00003340cece7816 */ /* 0x100fe4000000008d */
[----:B------:R-:W-:Y:S01]  /*9a00*/  PRMT R141, RZ, 0x7610, R141 ;  /* 0x00007610ff8d7816 */ /* 0x000fe2000000008d */
[----:B0-----:R-:W-:Y:S02]  /*9a10*/  @!P0 IMAD.MOV.U32 R92, RZ, RZ, R20 ;  /* 0x000000ffff5c8224 */ /* 0x001fe400078e0014 */
[----:B------:R-:W-:-:S05]  /*9a20*/  @!P0 IMAD.MOV.U32 R93, RZ, RZ, R6 ;  /* 0x000000ffff5d8224 */ /* 0x000fca00078e0006 */
[----:B------:R0:W2:Y:S01]  /*9a30*/  @!P0 LDG.E.U8 R138, desc[UR18][R92.64] ;  /* 0x000000125c8a8981 */ /* 0x0000a2000c1e1100 */
[----:B------:R-:W-:Y:S02]  /*9a40*/  PRMT R142, RZ, 0x7610, R142 ;  /* 0x00007610ff8e7816 */ /* 0x000fe4000000008e */
[----:B------:R-:W-:Y:S01]  /*9a50*/  LOP3.LUT R213, R213, 0xffff, RZ, 0xc0, !PT ;  /* 0x0000ffffd5d57812 */ /* 0x000fe200078ec0ff */
[----:B0-----:R-:W-:Y:S02]  /*9a60*/  @!P0 IMAD.MOV.U32 R92, RZ, RZ, R19 ;  /* 0x000000ffff5c8224 */ /* 0x001fe400078e0013 */
[----:B------:R-:W-:Y:S01]  /*9a70*/  @!P0 IMAD.MOV.U32 R93, RZ, RZ, R5 ;  /* 0x000000ffff5d8224 */ /* 0x000fe200078e0005 */
[----:B------:R-:W-:Y:S02]  /*9a80*/  LOP3.LUT R116, R116, 0xffff, RZ, 0xc0, !PT ;  /* 0x0000ffff74747812 */ /* 0x000fe400078ec0ff */
[----:B------:R-:W-:Y:S02]  /*9a90*/  LOP3.LUT R214, R214, 0xffff, RZ, 0xc0, !PT ;  /* 0x0000ffffd6d67812 */ /* 0x000fe400078ec0ff */
[----:B------:R0:W2:Y:S01]  /*9aa0*/  @!P0 LDG.E.U8 R141, desc[UR18][R92.64] ;  /* 0x000000125c8d8981 */ /* 0x0000a2000c1e1100 */
[----:B------:R-:W-:-:S02]  /*9ab0*/  LOP3.LUT R123, R123, 0xffff, RZ, 0xc0, !PT ;  /* 0x0000ffff7b7b7812 */ /* 0x000fc400078ec0ff */
[----:B------:R-:W-:Y:S02]  /*9ac0*/  LOP3.LUT R90, R90, 0xffff, RZ, 0xc0, !PT ;  /* 0x0000ffff5a5a7812 */ /* 0x000fe400078ec0ff */
[----:B------:R-:W-:Y:S01]  /*9ad0*/  LOP3.LUT R117, R117, 0xffff, RZ, 0xc0, !PT ;  /* 0x0000ffff75757812 */ /* 0x000fe200078ec0ff */
[----:B0-----:R-:W-:Y:S02]  /*9ae0*/  @!P0 IMAD.MOV.U32 R92, RZ, RZ, R18 ;  /* 0x000000ffff5c8224 */ /* 0x001fe400078e0012 */
[----:B------:R-:W-:Y:S01]  /*9af0*/  @!P0 IMAD.MOV.U32 R93, RZ, RZ, R13 ;  /* 0x000000ffff5d8224 */ /* 0x000fe200078e000d */
[----:B------:R-:W-:Y:S01]  /*9b00*/  PRMT R213, R213, 0x3340, R116 ;  /* 0x00003340d5d57816 */ /* 0x000fe20000000074 */
[----:B------:R-:W-:Y:S01]  /*9b10*/  IMAD.MOV.U32 R116, RZ, RZ, R145 ;  /* 0x000000ffff747224 */ /* 0x000fe200078e0091 */
[----:B------:R-:W-:Y:S01]  /*9b20*/  PRMT R214, R214, 0x3340, R123 ;  /* 0x00003340d6d67816 */ /* 0x000fe2000000007b */
[----:B------:R-:W-:Y:S01]  /*9b30*/  IMAD.MOV.U32 R123, RZ, RZ, R91 ;  /* 0x000000ffff7b7224 */ /* 0x000fe200078e005b */
[----:B------:R0:W2:Y:S01]  /*9b40*/  @!P0 LDG.E.U8 R142, desc[UR18][R92.64] ;  /* 0x000000125c8e8981 */ /* 0x0000a2000c1e1100 */
[----:B------:R-:W-:Y:S01]  /*9b50*/  PRMT R145, R90, 0x3340, R117 ;  /* 0x000033405a917816 */ /* 0x000fe20000000075 */
[----:B------:R-:W-:Y:S01]  /*9b60*/  @!P0 IMAD.MOV.U32 R90, RZ, RZ, R17 ;  /* 0x000000ffff5a8224 */ /* 0x000fe200078e0011 */
[----:B------:R-:W-:Y:S01]  /*9b70*/  LOP3.LUT R211, R211, 0xffff, RZ, 0xc0, !PT ;  /* 0x0000ffffd3d37812 */ /* 0x000fe200078ec0ff */
[----:B------:R-:W-:Y:S01]  /*9b80*/  @!P0 IMAD.MOV.U32 R91, RZ, RZ, R12 ;  /* 0x000000ffff5b8224 */ /* 0x000fe200078e000c */
[----:B------:R-:W-:-:S02]  /*9b90*/  LOP3.LUT R115, R115, 0xffff, RZ, 0xc0, !PT ;  /* 0x0000ffff73737812 */ /* 0x000fc400078ec0ff */
[----:B------:R-:W-:Y:S02]  /*9ba0*/  LOP3.LUT R105, R105, 0xffff, RZ, 0xc0, !PT ;  /* 0x0000ffff69697812 */ /* 0x000fe400078ec0ff */
[----:B0-----:R-:W-:Y:S02]  /*9bb0*/  PRMT R92, RZ, 0x7610, R92 ;  /* 0x00007610ff5c7816 */ /* 0x001fe4000000005c */
[----:B------:R-:W-:Y:S02]  /*9bc0*/  LOP3.LUT R122, R122, 0xffff, RZ, 0xc0, !PT ;  /* 0x0000ffff7a7a7812 */ /* 0x000fe400078ec0ff */
[----:B------:R-:W-:Y:S02]  /*9bd0*/  LOP3.LUT R112, R112, 0xffff, RZ, 0xc0, !PT ;  /* 0x0000ffff70707812 */ /* 0x000fe400078ec0ff */
[----:B------:R-:W-:Y:S01]  /*9be0*/  PRMT R211, R211, 0x3340, R115 ;  /* 0x00003340d3d37816 */ /* 0x000fe20000000073 */
[----:B------:R-:W-:Y:S01]  /*9bf0*/  IMAD.MOV.U32 R115, RZ, RZ, R144 ;  /* 0x000000ffff737224 */ /* 0x000fe200078e0090 */
[----:B------:R-:W-:Y:S01]  /*9c00*/  LOP3.LUT R100, R100, 0xffff, RZ, 0xc0, !PT ;  /* 0x0000ffff64647812 */ /* 0x000fe200078ec0ff */
[----:B------:R0:W2:Y:S01]  /*9c10*/  @!P0 LDG.E.U8 R92, desc[UR18][R90.64] ;  /* 0x000000125a5c8981 */ /* 0x0000a2000c1e1100 */
[----:B------:R-:W-:-:S02]  /*9c20*/  LOP3.LUT R121, R121, 0xffff, RZ, 0xc0, !PT ;  /* 0x0000ffff79797812 */ /* 0x000fc400078ec0ff */
[----:B------:R-:W-:Y:S02]  /*9c30*/  PRMT R93, RZ, 0x7610, R93 ;  /* 0x00007610ff5d7816 */ /* 0x000fe4000000005d */
[----:B------:R-:W-:Y:S02]  /*9c40*/  LOP3.LUT R95, R95, 0xffff, RZ, 0xc0, !PT ;  /* 0x0000ffff5f5f7812 */ /* 0x000fe400078ec0ff */
[----:B------:R-:W-:Y:S01]  /*9c50*/  PRMT R144, R105, 0x3340, R122 ;  /* 0x0000334069907816 */ /* 0x000fe2000000007a */
[----:B------:R-:W-:Y:S01]  /*9c60*/  IMAD.MOV.U32 R122, RZ, RZ, R143 ;  /* 0x000000ffff7a7224 */ /* 0x000fe200078e008f */
[----:B------:R-:W-:Y:S01]  /*9c70*/  LOP3.LUT R89, R89, 0xffff, RZ, 0xc0, !PT ;  /* 0x0000ffff59597812 */ /* 0x000fe200078ec0ff */
[----:B0-----:R-:W-:Y:S01]  /*9c80*/  @!P0 IMAD.MOV.U32 R90, RZ, RZ, R16 ;  /* 0x000000ffff5a8224 */ /* 0x001fe200078e0010 */
[----:B------:R-:W-:Y:S01]  /*9c90*/  LOP3.LUT R113, R113, 0xffff, RZ, 0xc0, !PT ;  /* 0x0000ffff71717812 */ /* 0x000fe200078ec0ff */
[----:B------:R-:W-:Y:S01]  /*9ca0*/  @!P0 IMAD.MOV.U32 R91, RZ, RZ, R11 ;  /* 0x000000ffff5b8224 */ /* 0x000fe200078e000b */
[----:B------:R-:W-:-:S02]  /*9cb0*/  PRMT R143, R100, 0x3340, R112 ;  /* 0x00003340648f7816 */ /* 0x000fc40000000070 */
[----:B------:R-:W3:Y:S01]  /*9cc0*/  LDL.LU R112, [R1+0x450] ;  /* 0x0004500001707983 */ /* 0x000ee20000300800 */
[----:B------:R-:W-:Y:S02]  /*9cd0*/  PRMT R105, R95, 0x3340, R121 ;  /* 0x000033405f697816 */ /* 0x000fe40000000079 */
[----:B------:R-:W-:Y:S01]  /*9ce0*/  LOP3.LUT R171, R171, 0xffff, RZ, 0xc0, !PT ;  /* 0x0000ffffabab7812 */ /* 0x000fe200078ec0ff */
[----:B------:R-:W3:Y:S01]  /*9cf0*/  LDL.LU R121, [R1+0x44c] ;  /* 0x00044c0001797983 */ /* 0x000ee20000300800 */
[----:B------:R-:W-:Y:S02]  /*9d00*/  LOP3.LUT R169, R169, 0xffff, RZ, 0xc0, !PT ;  /* 0x0000ffffa9a97812 */ /* 0x000fe400078ec0ff */
[----:B------:R-:W-:Y:S01]  /*9d10*/  LOP3.LUT R167, R167, 0xffff, RZ, 0xc0, !PT ;  /* 0x0000ffffa7a77812 */ /* 0x000fe200078ec0ff */
[----:B------:R0:W2:Y:S01]  /*9d20*/  @!P0 LDG.E.U8 R93, desc[UR18][R90.64] ;  /* 0x000000125a5d8981 */ /* 0x0000a2000c1e1100 */
[----:B------:R-:W-:Y:S01]  /*9d30*/  PRMT R100, RZ, 0x7610, R100 ;  /* 0x00007610ff647816 */ /* 0x000fe20000000064 */
[----:B------:R-:W-:Y:S01]  /*9d40*/  IMAD.MOV.U32 R117, RZ, RZ, R128 ;  /* 0x000000ffff757224 */ /* 0x000fe200078e0080 */
[----:B------:R-:W-:-:S02]  /*9d50*/  PRMT R89, R89, 0x3340, R113 ;  /* 0x0000334059597816 */ /* 0x000fc40000000071 */
[----:B------:R-:W-:Y:S02]  /*9d60*/  LOP3.LUT R166, R166, 0xffff, RZ, 0xc0, !PT ;  /* 0x0000ffffa6a67812 */ /* 0x000fe400078ec0ff */
[----:B------:R-:W-:Y:S02]  /*9d70*/  LOP3.LUT R168, R168, 0xffff, RZ, 0xc0, !PT ;  /* 0x0000ffffa8a87812 */ /* 0x000fe400078ec0ff */
[----:B------:R-:W-:Y:S01]  /*9d80*/  LOP3.LUT R114, R114, 0xffff, RZ, 0xc0, !PT ;  /* 0x0000ffff72727812 */ /* 0x000fe200078ec0ff */
[----:B0-----:R-:W-:Y:S01]  /*9d90*/  @!P0 IMAD.MOV.U32 R90, RZ, RZ, R15 ;  /* 0x000000ffff5a8224 */ /* 0x001fe200078e000f */
[----:B------:R-:W-:Y:S01]  /*9da0*/  LOP3.LUT R152, R152, 0xffff, RZ, 0xc0, !PT ;  /* 0x0000ffff98987812 */ /* 0x000fe200078ec0ff */
[----:B------:R-:W-:Y:S01]  /*9db0*/  @!P0 IMAD.MOV.U32 R91, RZ, RZ, R10 ;  /* 0x000000ffff5b8224 */ /* 0x000fe200078e000a */
[----:B------:R-:W-:Y:S02]  /*9dc0*/  LOP3.LUT R165, R165, 0xffff, RZ, 0xc0, !PT ;  /* 0x0000ffffa5a57812 */ /* 0x000fe400078ec0ff */
[----:B------:R-:W-:-:S02]  /*9dd0*/  PRMT R113, R22, 0x5410, R2 ;  /* 0x0000541016717816 */ /* 0x000fc40000000002 */
[----:B------:R-:W2:Y:S01]  /*9de0*/  LDL.LU R2, [R1+0x4a4] ;  /* 0x0004a40001027983 */ /* 0x000ea20000300800 */
[----:B------:R-:W-:Y:S02]  /*9df0*/  PRMT R167, R167, 0x3340, R171 ;  /* 0x00003340a7a77816 */ /* 0x000fe400000000ab */
[----:B------:R-:W-:Y:S01]  /*9e00*/  LOP3.LUT R164, R164, 0xffff, RZ, 0xc0, !PT ;  /* 0x0000ffffa4a47812 */ /* 0x000fe200078ec0ff */
[----:B------:R-:W2:Y:S01]  /*9e10*/  LDL.LU R22, [R1+0x4a0] ;  /* 0x0004a00001167983 */ /* 0x000ea20000300800 */
[----:B------:R-:W-:Y:S02]  /*9e20*/  PRMT R168, R168, 0x3340, R169 ;  /* 0x00003340a8a87816 */ /* 0x000fe400000000a9 */
[----:B------:R-:W-:Y:S01]  /*9e30*/  PRMT R152, R114, 0x3340, R152 ;  /* 0x0000334072987816 */ /* 0x000fe20000000098 */
[----:B------:R-:W4:Y:S01]  /*9e40*/  LDL R171, [R1+0x454] ;  /* 0x0004540001ab7983 */ /* 0x000f220000100800 */
[----:B------:R-:W-:Y:S02]  /*9e50*/  LOP3.LUT R162, R162, 0xffff, RZ, 0xc0, !PT ;  /* 0x0000ffffa2a27812 */ /* 0x000fe400078ec0ff */
[----:B------:R-:W-:Y:S01]  /*9e60*/  LOP3.LUT R163, R163, 0xffff, RZ, 0xc0, !PT ;  /* 0x0000ffffa3a37812 */ /* 0x000fe200078ec0ff */
[----:B------:R-:W2:Y:S01]  /*9e70*/  LDL R169, [R1+0x474] ;  /* 0x0004740001a97983 */ /* 0x000ea20000100800 */
[----:B------:R-:W-:-:S02]  /*9e80*/  PRMT R165, R166, 0x3340, R165 ;  /* 0x00003340a6a57816 */ /* 0x000fc400000000a5 */
[----:B------:R-:W-:Y:S01]  /*9e90*/  LOP3.LUT R207, R207, 0xffff, RZ, 0xc0, !PT ;  /* 0x0000ffffcfcf7812 */ /* 0x000fe200078ec0ff */
[----:B------:R0:W2:Y:S01]  /*9ea0*/  @!P0 LDG.E.U8 R100, desc[UR18][R90.64] ;  /* 0x000000125a648981 */ /* 0x0000a2000c1e1100 */
[----:B------:R-:W-:Y:S02]  /*9eb0*/  LOP3.LUT R130, R130, 0xffff, RZ, 0xc0, !PT ;  /* 0x0000ffff82827812 */ /* 0x000fe400078ec0ff */
[----:B------:R-:W-:Y:S01]  /*9ec0*/  PRMT R95, RZ, 0x7610, R95 ;  /* 0x00007610ff5f7816 */ /* 0x000fe2000000005f */
[----:B------:R-:W2:Y:S01]  /*9ed0*/  LDL R166, [R1+0x470] ;  /* 0x0004700001a67983 */ /* 0x000ea20000100800 */
[----:B------:R-:W-:Y:S02]  /*9ee0*/  LOP3.LUT R160, R160, 0xffff, RZ, 0xc0, !PT ;  /* 0x0000ffffa0a07812 */ /* 0x000fe400078ec0ff */
[----:B------:R-:W-:Y:S02]  /*9ef0*/  LOP3.LUT R158, R158, 0xffff, RZ, 0xc0, !PT ;  /* 0x0000ffff9e9e7812 */ /* 0x000fe400078ec0ff */
[----:B------:R-:W-:Y:S01]  /*9f00*/  PRMT R114, R3, 0x5410, R4 ;  /* 0x0000541003727816 */ /* 0x000fe20000000004 */
[----:B0-----:R-:W-:Y:S01]  /*9f10*/  @!P0 IMAD.MOV.U32 R90, RZ, RZ, R14 ;  /* 0x000000ffff5a8224 */ /* 0x001fe200078e000e */
[----:B------:R-:W-:Y:S01]  /*9f20*/  PRMT R116, R116, 0x5410, R117 ;  /* 0x0000541074747816 */ /* 0x000fe20000000075 */
[----:B------:R-:W-:Y:S01]  /*9f30*/  @!P0 IMAD.MOV.U32 R91, RZ, RZ, R9 ;  /* 0x000000ffff5b8224 */ /* 0x000fe200078e0009 */
[----:B------:R-:W-:Y:S01]  /*9f40*/  LOP3.LUT R205, R205, 0xffff, RZ, 0xc0, !PT ;  /* 0x0000ffffcdcd7812 */ /* 0x000fe200078ec0ff */
[----:B------:R-:W2:Y:S01]  /*9f50*/  LDL.LU R4, [R1+0x49c] ;  /* 0x00049c0001047983 */ /* 0x000ea20000300800 */
[----:B------:R-:W-:-:S02]  /*9f60*/  PRMT R117, R118, 0x5410, R123 ;  /* 0x0000541076757816 */ /* 0x000fc4000000007b */
[----:B------:R-:W-:Y:S01]  /*9f70*/  PRMT R118, R23, 0x5410, R88 ;  /* 0x0000541017767816 */ /* 0x000fe20000000058 */
[----:B------:R-:W2:Y:S01]  /*9f80*/  LDL.LU R3, [R1+0x498] ;  /* 0x0004980001037983 */ /* 0x000ea20000300800 */
[----:B------:R-:W-:Y:S01]  /*9f90*/  PRMT R163, R164, 0x3340, R163 ;  /* 0x00003340a4a37816 */ /* 0x000fe200000000a3 */
[----:B------:R-:W0:Y:S01]  /*9fa0*/  LDC R23, c[0x0][0x238] ;  /* 0x00008e00ff177b82 */ /* 0x000e220000000800 */
[----:B------:R-:W-:Y:S01]  /*9fb0*/  PRMT R207, R207, 0x3340, R130 ;  /* 0x00003340cfcf7816 */ /* 0x000fe20000000082 */
[----:B------:R-:W2:Y:S01]  /*9fc0*/  LDL.LU R88, [R1+0x494] ;  /* 0x0004940001587983 */ /* 0x000ea20000300800 */
[----:B------:R-:W-:Y:S02]  /*9fd0*/  PRMT R160, R160, 0x3340, R162 ;  /* 0x00003340a0a07816 */ /* 0x000fe400000000a2 */
[----:B------:R-:W-:Y:S01]  /*9fe0*/  PRMT R130, R205, 0x3340, R158 ;  /* 0x00003340cd827816 */ /* 0x000fe2000000009e */
[----:B------:R-:W2:Y:S04]  /*9ff0*/  LDL R164, [R1+0x46c] ;  /* 0x00046c0001a47983 */ /* 0x000ea80000100800 */
[----:B------:R-:W2:Y:S04]  /*a000*/  LDL R162, [R1+0x468] ;  /* 0x0004680001a27983 */ /* 0x000ea80000100800 */
[----:B------:R1:W2:Y:S04]  /*a010*/  @!P0 LDG.E.U8 R95, desc[UR18][R90.64] ;  /* 0x000000125a5f8981 */ /* 0x0002a8000c1e1100 */
[----:B------:R-:W2:Y:S04]  /*a020*/  LDL R158, [R1+0x464] ;  /* 0x00046400019e7983 */ /* 0x000ea80000100800 */
[----:B------:R-:W2:Y:S04]  /*a030*/  LDL R91, [R1+0x460] ;  /* 0x00046000015b7983 */ /* 0x000ea80000100800 */
[----:B------:R-:W2:Y:S01]  /*a040*/  LDL R90, [R1+0x45c] ;  /* 0x00045c00015a7983 */ /* 0x000ea20000100800 */
[----:B------:R-:W-:-:S02]  /*a050*/  LOP3.LUT R119, R119, 0xffff, RZ, 0xc0, !PT ;  /* 0x0000ffff77777812 */ /* 0x000fc400078ec0ff */
[----:B------:R-:W-:Y:S02]  /*a060*/  LOP3.LUT R161, R161, 0xffff, RZ, 0xc0, !PT ;  /* 0x0000ffffa1a17812 */ /* 0x000fe400078ec0ff */
[----:B------:R-:W-:Y:S02]  /*a070*/  LOP3.LUT R120, R120, 0xffff, RZ, 0xc0, !PT ;  /* 0x0000ffff78787812 */ /* 0x000fe400078ec0ff */
[----:B------:R-:W-:Y:S02]  /*a080*/  LOP3.LUT R150, R150, 0xffff, RZ, 0xc0, !PT ;  /* 0x0000ffff96967812 */ /* 0x000fe400078ec0ff */
[----:B------:R-:W-:Y:S02]  /*a090*/  LOP3.LUT R208, R208, 0xffff, RZ, 0xc0, !PT ;  /* 0x0000ffffd0d07812 */ /* 0x000fe400078ec0ff */
[----:B------:R-:W-:Y:S02]  /*a0a0*/  LOP3.LUT R126, R126, 0xffff, RZ, 0xc0, !PT ;  /* 0x0000ffff7e7e7812 */ /* 0x000fe400078ec0ff */
[----:B------:R-:W-:-:S02]  /*a0b0*/  LOP3.LUT R209, R209, 0xffff, RZ, 0xc0, !PT ;  /* 0x0000ffffd1d17812 */ /* 0x000fc400078ec0ff */
[----:B------:R-:W-:Y:S02]  /*a0c0*/  LOP3.LUT R127, R127, 0xffff, RZ, 0xc0, !PT ;  /* 0x0000ffff7f7f7812 */ /* 0x000fe400078ec0ff */
[----:B------:R-:W-:Y:S02]  /*a0d0*/  LOP3.LUT R210, R210, 0xffff, RZ, 0xc0, !PT ;  /* 0x0000ffffd2d27812 */ /* 0x000fe400078ec0ff */
[----:B------:R-:W-:Y:S02]  /*a0e0*/  LOP3.LUT R125, R125, 0xffff, RZ, 0xc0, !PT ;  /* 0x0000ffff7d7d7812 */ /* 0x000fe400078ec0ff */
[----:B------:R-:W-:Y:S02]  /*a0f0*/  LOP3.LUT R212, R212, 0xffff, RZ, 0xc0, !PT ;  /* 0x0000ffffd4d47812 */ /* 0x000fe400078ec0ff */
[----:B------:R-:W-:Y:S02]  /*a100*/  LOP3.LUT R124, R124, 0xffff, RZ, 0xc0, !PT ;  /* 0x0000ffff7c7c7812 */ /* 0x000fe400078ec0ff */
[----:B------:R-:W-:-:S02]  /*a110*/  PRMT R161, R119, 0x3340, R161 ;  /* 0x0000334077a17816 */ /* 0x000fc400000000a1 */
[----:B------:R-:W-:Y:S02]  /*a120*/  LOP3.LUT R172, R172, 0xffff, RZ, 0xc0, !PT ;  /* 0x0000ffffacac7812 */ /* 0x000fe400078ec0ff */
[----:B------:R-:W-:Y:S02]  /*a130*/  LOP3.LUT R174, R174, 0xffff, RZ, 0xc0, !PT ;  /* 0x0000ffffaeae7812 */ /* 0x000fe400078ec0ff */
[----:B------:R-:W-:Y:S02]  /*a140*/  LOP3.LUT R175, R175, 0xffff, RZ, 0xc0, !PT ;  /* 0x0000ffffafaf7812 */ /* 0x000fe400078ec0ff */
[----:B------:R-:W-:Y:S02]  /*a150*/  LOP3.LUT R176, R176, 0xffff, RZ, 0xc0, !PT ;  /* 0x0000ffffb0b07812 */ /* 0x000fe400078ec0ff */
[----:B------:R-:W-:Y:S02]  /*a160*/  LOP3.LUT R177, R177, 0xffff, RZ, 0xc0, !PT ;  /* 0x0000ffffb1b17812 */ /* 0x000fe400078ec0ff */
[----:B------:R-:W-:-:S02]  /*a170*/  LOP3.LUT R178, R178, 0xffff, RZ, 0xc0, !PT ;  /* 0x0000ffffb2b27812 */ /* 0x000fc400078ec0ff */
[----:B------:R-:W-:Y:S02]  /*a180*/  PRMT R115, R115, 0x5410, R122 ;  /* 0x0000541073737816 */ /* 0x000fe4000000007a */
[----:B------:R-:W-:Y:S02]  /*a190*/  PRMT R150, R120, 0x3340, R150 ;  /* 0x0000334078967816 */ /* 0x000fe40000000096 */
        /* <DEDUP_REMOVED lines=18> */
[----:B------:R-:W-:Y:S02]  /*a2c0*/  PRMT R209, R209, 0x3340, R127 ;  /* 0x00003340d1d17816 */ /* 0x000fe4000000007f */
[----:B------:R-:W-:Y:S02]  /*a2d0*/  PRMT R210, R210, 0x3340, R125 ;  /* 0x00003340d2d27816 */ /* 0x000fe4000000007d */
[----:B------:R-:W-:Y:S02]  /*a2e0*/  PRMT R212, R212, 0x3340, R124 ;  /* 0x00003340d4d47816 */ /* 0x000fe4000000007c */
[----:B------:R-:W-:-:S02]  /*a2f0*/  PRMT R120, R159, 0x5410, R157 ;  /* 0x000054109f787816 */ /* 0x000fc4000000009d */
        /* <DEDUP_REMOVED lines=42> */
[----:B---3--:R-:W-:Y:S02]  /*a5a0*/  PRMT R112, R112, 0x5410, R121 ;  /* 0x0000541070707816 */ /* 0x008fe40000000079 */
[----:B------:R-:W-:-:S03]  /*a5b0*/  PRMT R121, R155, 0x5410, R154 ;  /* 0x000054109b797816 */ /* 0x000fc6000000009a */
[----:B----4-:R3:W-:Y:S04]  /*a5c0*/  STS.128 [R171+UR16], R112 ;  /* 0x00000070ab007988 */ /* 0x0107e80008000c10 */
[----:B--2---:R2:W-:Y:S04]  /*a5d0*/  STS.128 [R169+UR16], R116 ;  /* 0x00000074a9007988 */ /* 0x0045e80008000c10 */
[----:B------:R4:W-:Y:S01]  /*a5e0*/  STS.128 [R166+UR16], R120 ;  /* 0x00000078a6007988 */ /* 0x0009e20008000c10 */
[----:B---3--:R-:W-:Y:S02]  /*a5f0*/  PRMT R112, R207, 0x5410, R208 ;  /* 0x00005410cf707816 */ /* 0x008fe400000000d0 */
[----:B------:R-:W-:-:S02]  /*a600*/  PRMT R113, R209, 0x5410, R210 ;  /* 0x00005410d1717816 */ /* 0x000fc400000000d2 */
[----:B------:R-:W-:Y:S02]  /*a610*/  PRMT R114, R211, 0x5410, R212 ;  /* 0x00005410d3727816 */ /* 0x000fe400000000d4 */
[----:B------:R-:W-:Y:S02]  /*a620*/  PRMT R115, R213, 0x5410, R214 ;  /* 0x00005410d5737816 */ /* 0x000fe400000000d6 */
[----:B--2---:R-:W-:Y:S02]  /*a630*/  PRMT R116, R145, 0x5410, R144 ;  /* 0x0000541091747816 */ /* 0x004fe40000000090 */
[----:B------:R-:W-:Y:S02]  /*a640*/  PRMT R117, R143, 0x5410, R105 ;  /* 0x000054108f757816 */ /* 0x000fe40000000069 */
[----:B------:R-:W-:Y:S02]  /*a650*/  PRMT R118, R89, 0x5410, R150 ;  /* 0x0000541059767816 */ /* 0x000fe40000000096 */
[----:B------:R-:W-:-:S02]  /*a660*/  PRMT R119, R152, 0x5410, R161 ;  /* 0x0000541098777816 */ /* 0x000fc400000000a1 */
[----:B----4-:R-:W-:Y:S02]  /*a670*/  PRMT R120, R160, 0x5410, R163 ;  /* 0x00005410a0787816 */ /* 0x010fe400000000a3 */
[----:B------:R-:W-:Y:S02]  /*a680*/  PRMT R121, R165, 0x5410, R168 ;  /* 0x00005410a5797816 */ /* 0x000fe400000000a8 */
[----:B------:R-:W-:Y:S02]  /*a690*/  PRMT R122, R167, 0x5410, R172 ;  /* 0x00005410a77a7816 */ /* 0x000fe400000000ac */
[----:B------:R-:W-:Y:S01]  /*a6a0*/  PRMT R123, R175, 0x5410, R177 ;  /* 0x00005410af7b7816 */ /* 0x000fe200000000b1 */
[----:B------:R-:W-:Y:S04]  /*a6b0*/  STS.128 [R164+UR16], R112 ;  /* 0x00000070a4007988 */ /* 0x000fe80008000c10 */
[----:B------:R-:W-:Y:S04]  /*a6c0*/  STS.128 [R162+UR16], R116 ;  /* 0x00000074a2007988 */ /* 0x000fe80008000c10 */
[----:B------:R-:W-:Y:S04]  /*a6d0*/  STS.128 [R158+UR16], R120 ;  /* 0x000000789e007988 */ /* 0x000fe80008000c10 */
[----:B------:R1:W-:Y:S04]  /*a6e0*/  STS.128 [R91+UR16], R124 ;  /* 0x0000007c5b007988 */ /* 0x0003e80008000c10 */
[----:B------:R2:W-:Y:S04]  /*a6f0*/  STS.128 [R90+UR16], R128 ;  /* 0x000000805a007988 */ /* 0x0005e80008000c10 */
[----:B------:R-:W-:Y:S04]  /*a700*/  STS.U8 [R88+UR16+0x8000], R151 ;  /* 0x0080009758007988 */ /* 0x000fe80008000010 */
[----:B------:R-:W-:Y:S01]  /*a710*/  STS.U8 [R88+UR16+0x8400], R94 ;  /* 0x0084005e58007988 */ /* 0x000fe20008000010 */
[----:B-1----:R-:W-:-:S03]  /*a720*/  LOP3.LUT R91, R88, 0x20, RZ, 0x3c, !PT ;  /* 0x00000020585b7812 */ /* 0x002fc600078e3cff */
[----:B------:R-:W-:Y:S04]  /*a730*/  STS.U8 [R88+UR16+0x8800], R111 ;  /* 0x0088006f58007988 */ /* 0x000fe80008000010 */
[----:B------:R-:W-:Y:S04]  /*a740*/  STS.U8 [R88+UR16+0x8c00], R98 ;  /* 0x008c006258007988 */ /* 0x000fe80008000010 */
[----:B------:R-:W-:Y:S04]  /*a750*/  STS.U8 [R88+UR16+0x9000], R107 ;  /* 0x0090006b58007988 */ /* 0x000fe80008000010 */
[----:B------:R-:W-:Y:S04]  /*a760*/  STS.U8 [R88+UR16+0x9400], R133 ;  /* 0x0094008558007988 */ /* 0x000fe80008000010 */
[----:B------:R-:W-:Y:S04]  /*a770*/  STS.U8 [R88+UR16+0x9800], R137 ;  /* 0x0098008958007988 */ /* 0x000fe80008000010 */
[----:B------:R-:W-:Y:S01]  /*a780*/  STS.U8 [R88+UR16+0x9c00], R92 ;  /* 0x009c005c58007988 */ /* 0x000fe20008000010 */
[----:B--2---:R-:W-:-:S03]  /*a790*/  LOP3.LUT R90, R88, 0x40, RZ, 0x3c, !PT ;  /* 0x00000040585a7812 */ /* 0x004fc600078e3cff */
[----:B------:R-:W-:Y:S04]  /*a7a0*/  STS.U8 [R91+UR16+0x8100], R139 ;  /* 0x0081008b5b007988 */ /* 0x000fe80008000010 */
[----:B------:R-:W-:Y:S04]  /*a7b0*/  STS.U8 [R91+UR16+0x8500], R109 ;  /* 0x0085006d5b007988 */ /* 0x000fe80008000010 */
[----:B------:R-:W-:Y:S04]  /*a7c0*/  STS.U8 [R91+UR16+0x8900], R108 ;  /* 0x0089006c5b007988 */ /* 0x000fe80008000010 */
[----:B------:R-:W-:Y:S04]  /*a7d0*/  STS.U8 [R91+UR16+0x8d00], R99 ;  /* 0x008d00635b007988 */ /* 0x000fe80008000010 */
[----:B------:R-:W-:Y:S04]  /*a7e0*/  STS.U8 [R91+UR16+0x9100], R106 ;  /* 0x0091006a5b007988 */ /* 0x000fe80008000010 */
[----:B------:R-:W-:Y:S04]  /*a7f0*/  STS.U8 [R91+UR16+0x9500], R134 ;  /* 0x009500865b007988 */ /* 0x000fe80008000010 */
[----:B------:R-:W-:Y:S04]  /*a800*/  STS.U8 [R91+UR16+0x9900], R138 ;  /* 0x0099008a5b007988 */ /* 0x000fe80008000010 */
[----:B------:R-:W-:Y:S01]  /*a810*/  STS.U8 [R91+UR16+0x9d00], R93 ;  /* 0x009d005d5b007988 */ /* 0x000fe20008000010 */
[----:B------:R-:W-:-:S03]  /*a820*/  LOP3.LUT R89, R88, 0x60, RZ, 0x3c, !PT ;  /* 0x0000006058597812 */ /* 0x000fc600078e3cff */
[----:B------:R-:W-:Y:S04]  /*a830*/  STS.U8 [R90+UR16+0x8200], R153 ;  /* 0x008200995a007988 */ /* 0x000fe80008000010 */
        /* <DEDUP_REMOVED lines=14> */
[----:B------:R1:W-:Y:S01]  /*a920*/  STS.U8 [R89+UR16+0x9f00], R95 ;  /* 0x009f005f59007988 */ /* 0x0003e20008000010 */
[----:B0-----:R-:W-:Y:S01]  /*a930*/  IMAD.SHL.U32 R23, R23, 0x80, RZ ;  /* 0x0000008017177824 */ /* 0x001fe200078e00ff */
[----:B------:R0:W-:Y:S06]  /*a940*/  MEMBAR.ALL.CTA ;  /* 0x0000000000007992 */ /* 0x0001ec0000008000 */
[----:B0-----:R-:W0:Y:S04]  /*a950*/  FENCE.VIEW.ASYNC.S ;  /* 0x00000000000073c6 */ /* 0x001e280000000000 */
[----:B-1----:R-:W2:Y:S04]  /*a960*/  LDL R89, [R1+0x458] ;  /* 0x0004580001597983 */ /* 0x002ea80000100800 */
[----:B------:R-:W3:Y:S04]  /*a970*/  LDL.LU R188, [R1+0x418] ;  /* 0x0004180001bc7983 */ /* 0x000ee80000300800 */
[----:B------:R-:W4:Y:S04]  /*a980*/  LDL.LU R185, [R1+0x410] ;  /* 0x0004100001b97983 */ /* 0x000f280000300800 */
[----:B------:R-:W2:Y:S04]  /*a990*/  LDL.LU R186, [R1+0x408] ;  /* 0x0004080001ba7983 */ /* 0x000ea80000300800 */
        /* <DEDUP_REMOVED lines=13> */
[----:B------:R-:W2:Y:S01]  /*aa70*/  LDL.LU R164, [R1+0x3c0] ;  /* 0x0003c00001a47983 */ /* 0x000ea20000300800 */
[----:B------:R-:W-:-:S02]  /*aa80*/  IADD3 R2, P1, R23, R2, RZ ;  /* 0x0000000217027210 */ /* 0x000fc40007f3e0ff */
[C---:B------:R-:W-:Y:S01]  /*aa90*/  IADD3 R22, P2, R23.reuse, R22, RZ ;  /* 0x0000001617167210 */ /* 0x040fe20007f5e0ff */
[----:B0-----:R-:W-:Y:S01]  /*aaa0*/  BAR.SYNC.DEFER_BLOCKING 0x0 ;  /* 0x0000000000007b1d */ /* 0x001fe20000010000 */
[C---:B---3--:R-:W-:Y:S02]  /*aab0*/  IADD3 R188, P3, R23.reuse, R188, RZ ;  /* 0x000000bc17bc7210 */ /* 0x048fe40007f7e0ff */
[----:B----4-:R-:W-:-:S03]  /*aac0*/  IADD3 R185, P4, R23, R185, RZ ;  /* 0x000000b917b97210 */ /* 0x010fc60007f9e0ff */
[----:B------:R-:W-:Y:S04]  /*aad0*/  STL [R1+0x418], R188 ;  /* 0x000418bc01007387 */ /* 0x000fe80000100800 */
[----:B------:R-:W-:Y:S01]  /*aae0*/  STL [R1+0x410], R185 ;  /* 0x000410b901007387 */ /* 0x000fe20000100800 */
[----:B--2---:R-:W-:-:S03]  /*aaf0*/  IADD3 R186, P5, R23, R186, RZ ;  /* 0x000000ba17ba7210 */ /* 0x004fc60007fbe0ff */
[----:B------:R0:W-:Y:S01]  /*ab00*/  STL [R1+0x3f8], R2 ;  /* 0x0003f80201007387 */ /* 0x0001e20000100800 */
[C---:B------:R-:W-:Y:S02]  /*ab10*/  IADD3 R162, P6, R23.reuse, R162, RZ ;  /* 0x000000a217a27210 */ /* 0x040fe40007fde0ff */
[----:B0-----:R-:W-:Y:S01]  /*ab20*/  SHF.R.S32.HI R2, RZ, 0x1f, R23 ;  /* 0x0000001fff027819 */ /* 0x001fe20000011417 */
[----:B------:R-:W-:Y:S04]  /*ab30*/  STL [R1+0x408], R186 ;  /* 0x000408ba01007387 */ /* 0x000fe80000100800 */
[C---:B------:R-:W-:Y:S01]  /*ab40*/  IMAD.X R4, R2.reuse, 0x1, R4, P2 ;  /* 0x0000000102047824 */ /* 0x040fe200010e0604 */
[C---:B------:R-:W-:Y:S01]  /*ab50*/  IADD3 R184, P2, R23.reuse, R184, RZ ;  /* 0x000000b817b87210 */ /* 0x040fe20007f5e0ff */
[C---:B------:R-:W-:Y:S01]  /*ab60*/  IMAD.X R181, R2.reuse, 0x1, R181, P3 ;  /* 0x0000000102b57824 */ /* 0x040fe200018e06b5 */
[----:B------:R0:W-:Y:S01]  /*ab70*/  STL [R1+0x400], R162 ;  /* 0x000400a201007387 */ /* 0x0001e20000100800 */
[C---:B------:R-:W-:Y:S01]  /*ab80*/  IADD3 R182, P3, R23.reuse, R182, RZ ;  /* 0x000000b617b67210 */ /* 0x040fe20007f7e0ff */
[C---:B------:R-:W-:Y:S01]  /*ab90*/  IMAD.X R180, R2.reuse, 0x1, R180, P4 ;  /* 0x0000000102b47824 */ /* 0x040fe200020e06b4 */
[C---:B------:R-:W-:Y:S01]  /*aba0*/  IADD3 R178, P4, R23.reuse, R178, RZ ;  /* 0x000000b217b27210 */ /* 0x040fe20007f9e0ff */
[C---:B------:R-:W-:Y:S01]  /*abb0*/  IMAD.X R176, R2.reuse, 0x1, R176, P5 ;  /* 0x0000000102b07824 */ /* 0x040fe200028e06b0 */
[----:B------:R-:W-:Y:S01]  /*abc0*/  IADD3 R169, P5, R23, R169, RZ ;  /* 0x000000a917a97210 */ /* 0x000fe20007fbe0ff */
[----:B0-----:R-:W2:Y:S04]  /*abd0*/  LDL.LU R162, [R1+0x3e4] ;  /* 0x0003e40001a27983 */ /* 0x001ea80000300800 */
[----:B------:R-:W-:Y:S01]  /*abe0*/  STL [R1+0x3f0], R184 ;  /* 0x0003f0b801007387 */ /* 0x000fe20000100800 */
[----:B------:R-:W-:-:S03]  /*abf0*/  IMAD.X R90, R2, 0x1, R90, P6 ;  /* 0x00000001025a7824 */ /* 0x000fc600030e065a */
[----:B------:R-:W-:Y:S04]  /*ac00*/  STL [R1+0x414], R181 ;  /* 0x000414b501007387 */ /* 0x000fe80000100800 */
[----:B------:R-:W-:Y:S04]  /*ac10*/  STL [R1+0x3e8], R182 ;  /* 0x0003e8b601007387 */ /* 0x000fe80000100800 */
[----:B------:R-:W-:Y:S04]  /*ac20*/  STL [R1+0x40c], R180 ;  /* 0x00040cb401007387 */ /* 0x000fe80000100800 */
[----:B------:R0:W-:Y:S04]  /*ac30*/  STL [R1+0x3d8], R169 ;  /* 0x0003d8a901007387 */ /* 0x0001e80000100800 */
[----:B------:R-:W-:Y:S01]  /*ac40*/  STL [R1+0x3e0], R178 ;  /* 0x0003e0b201007387 */ /* 0x000fe20000100800 */
[----:B------:R-:W-:-:S03]  /*ac50*/  IADD3 R171, P6, R23, R171, RZ ;  /* 0x000000ab17ab7210 */ /* 0x000fc60007fde0ff */
[----:B0-----:R-:W3:Y:S04]  /*ac60*/  LDL.LU R169, [R1+0x3b8] ;  /* 0x0003b80001a97983 */ /* 0x001ee80000300800 */
[----:B------:R-:W-:Y:S04]  /*ac70*/  STL [R1+0x404], R176 ;  /* 0x000404b001007387 */ /* 0x000fe80000100800 */
[----:B------:R0:W-:Y:S01]  /*ac80*/  STL [R1+0x3fc], R90 ;  /* 0x0003fc5a01007387 */ /* 0x0001e20000100800 */
[----:B------:R-:W-:Y:S01]  /*ac90*/  IMAD.X R174, R2, 0x1, R174, P1 ;  /* 0x0000000102ae7824 */ /* 0x000fe200008e06ae */
[----:B------:R-:W-:-:S02]  /*aca0*/  IADD3 R166, P1, R23, R166, RZ ;  /* 0x000000a617a67210 */ /* 0x000fc40007f3e0ff */
[----:B0-----:R-:W4:Y:S01]  /*acb0*/  LDL.LU R90, [R1+0x3dc] ;  /* 0x0003dc00015a7983 */ /* 0x001f220000300800 */
[----:B------:R-:W-:-:S03]  /*acc0*/  IMAD.X R91, R2, 0x1, R91, P2 ;  /* 0x00000001025b7824 */ /* 0x000fc600010e065b */
[----:B------:R0:W-:Y:S04]  /*acd0*/  STL [R1+0x3d0], R171 ;  /* 0x0003d0ab01007387 */ /* 0x0001e80000100800 */
[----:B0-----:R-:W4:Y:S04]  /*ace0*/  LDL.LU R171, [R1+0x3b0] ;  /* 0x0003b00001ab7983 */ /* 0x001f280000300800 */
[----:B------:R-:W-:Y:S04]  /*acf0*/  STL [R1+0x3f4], R174 ;  /* 0x0003f4ae01007387 */ /* 0x000fe80000100800 */
[----:B------:R-:W4:Y:S04]  /*ad00*/  LDL.LU R198, [R1+0x3d4] ;  /* 0x0003d40001c67983 */ /* 0x000f280000300800 */
[----:B------:R-:W4:Y:S04]  /*ad10*/  LDL.LU R196, [R1+0x3a8] ;  /* 0x0003a80001c47983 */ /* 0x000f280000300800 */
[----:B------:R-:W-:Y:S04]  /*ad20*/  STL [R1+0x3c8], R166 ;  /* 0x0003c8a601007387 */ /* 0x000fe80000100800 */
[----:B------:R-:W4:Y:S04]  /*ad30*/  LDL.LU R193, [R1+0x3cc] ;  /* 0x0003cc0001c17983 */ /* 0x000f280000300800 */
[----:B------:R0:W-:Y:S01]  /*ad40*/  STL [R1+0x3ec], R91 ;  /* 0x0003ec5b01007387 */ /* 0x0001e20000100800 */
[----:B------:R-:W-:-:S03]  /*ad50*/  IADD3 R164, P2, R23, R164, RZ ;  /* 0x000000a417a47210 */ /* 0x000fc60007f5e0ff */
[----:B0-----:R-:W4:Y:S04]  /*ad60*/  LDL.LU R91, [R1+0x3a0] ;  /* 0x0003a000015b7983 */ /* 0x001f280000300800 */
[----:B------:R-:W4:Y:S04]  /*ad70*/  LDL.LU R194, [R1+0x3c4] ;  /* 0x0003c40001c27983 */ /* 0x000f280000300800 */
[----:B------:R-:W4:Y:S04]  /*ad80*/  LDL.LU R192, [R1+0x398] ;  /* 0x0003980001c07983 */ /* 0x000f280000300800 */
[----:B------:R-:W4:Y:S04]  /*ad90*/  LDL.LU R189, [R1+0x3bc] ;  /* 0x0003bc0001bd7983 */ /* 0x000f280000300800 */
[----:B------:R0:W-:Y:S04]  /*ada0*/  STL [R1+0x3c0], R164 ;  /* 0x0003c0a401007387 */ /* 0x0001e80000100800 */
[----:B------:R-:W4:Y:S04]  /*adb0*/  LDL.LU R190, [R1+0x390] ;  /* 0x0003900001be7983 */ /* 0x000f280000300800 */
[----:B------:R-:W4:Y:S04]  /*adc0*/  LDL.LU R188, [R1+0x3b4] ;  /* 0x0003b40001bc7983 */ /* 0x000f280000300800 */
[----:B------:R-:W4:Y:S04]  /*add0*/  LDL.LU R185, [R1+0x388] ;  /* 0x0003880001b97983 */ /* 0x000f280000300800 */
[----:B------:R-:W4:Y:S04]  /*ade0*/  LDL.LU R186, [R1+0x3ac] ;  /* 0x0003ac0001ba7983 */ /* 0x000f280000300800 */
[----:B------:R-:W4:Y:S04]  /*adf0*/  LDL.LU R166, [R1+0x380] ;  /* 0x0003800001a67983 */ /* 0x000f280000300800 */
[----:B------:R-:W4:Y:S04]  /*ae00*/  LDL.LU R184, [R1+0x3a4] ;  /* 0x0003a40001b87983 */ /* 0x000f280000300800 */
[----:B------:R-:W4:Y:S04]  /*ae10*/  LDL.LU R181, [R1+0x378] ;  /* 0x0003780001b57983 */ /* 0x000f280000300800 */
[----:B------:R-:W4:Y:S01]  /*ae20*/  LDL.LU R182, [R1+0x39c] ;  /* 0x00039c0001b67983 */ /* 0x000f220000300800 */
[----:B--2---:R-:W-:-:S05]  /*ae30*/  IMAD.X R162, R2, 0x1, R162, P3 ;  /* 0x0000000102a27824 */ /* 0x004fca00018e06a2 */
[----:B------:R1:W-:Y:S04]  /*ae40*/  STL [R1+0x3e4], R162 ;  /* 0x0003e4a201007387 */ /* 0x0003e80000100800 */
[----:B0-----:R-:W2:Y:S04]  /*ae50*/  LDL.LU R164, [R1+0x370] ;  /* 0x0003700001a47983 */ /* 0x001ea80000300800 */
[----:B------:R-:W2:Y:S04]  /*ae60*/  LDL.LU R180, [R1+0x394] ;  /* 0x0003940001b47983 */ /* 0x000ea80000300800 */
[----:B------:R-:W2:Y:S04]  /*ae70*/  LDL.LU R178, [R1+0x368] ;  /* 0x0003680001b27983 */ /* 0x000ea80000300800 */
[----:B-1----:R-:W2:Y:S01]  /*ae80*/  LDL.LU R162, [R1+0x38c] ;  /* 0x00038c0001a27983 */ /* 0x002ea20000300800 */
[----:B---3--:R-:W-:-:S05]  /*ae90*/  IADD3 R169, P3, R23, R169, RZ ;  /* 0x000000a917a97210 */ /* 0x008fca0007f7e0ff */
[----:B------:R0:W-:Y:S04]  /*aea0*/  STL [R1+0x3b8], R169 ;  /* 0x0003b8a901007387 */ /* 0x0001e80000100800 */
[----:B0-----:R-:W3:Y:S01]  /*aeb0*/  LDL.LU R169, [R1+0x360] ;  /* 0x0003600001a97983 */ /* 0x001ee20000300800 */
[----:B----4-:R-:W-:-:S05]  /*aec0*/  IMAD.X R90, R2, 0x1, R90, P4 ;  /* 0x00000001025a7824 */ /* 0x010fca00020e065a */
[----:B------:R0:W-:Y:S04]  /*aed0*/  STL [R1+0x3dc], R90 ;  /* 0x0003dc5a01007387 */ /* 0x0001e80000100800 */
[----:B0-----:R-:W4:Y:S01]  /*aee0*/  LDL.LU R90, [R1+0x384] ;  /* 0x00038400015a7983 */ /* 0x001f220000300800 */
[----:B------:R-:W-:-:S03]  /*aef0*/  IADD3 R171, P4, R23, R171, RZ ;  /* 0x000000ab17ab7210 */ /* 0x000fc60007f9e0ff */
[----:B------:R-:W4:Y:S01]  /*af00*/  LDL.LU R174, [R1+0x358] ;  /* 0x0003580001ae7983 */ /* 0x000f220000300800 */
[----:B------:R-:W-:-:S03]  /*af10*/  IMAD.X R198, R2, 0x1, R198, P5 ;  /* 0x0000000102c67824 */ /* 0x000fc600028e06c6 */
[----:B------:R-:W4:Y:S01]  /*af20*/  LDL.LU R176, [R1+0x37c] ;  /* 0x00037c0001b07983 */ /* 0x000f220000300800 */
[----:B------:R-:W-:-:S03]  /*af30*/  IADD3 R196, P5, R23, R196, RZ ;  /* 0x000000c417c47210 */ /* 0x000fc60007fbe0ff */
[----:B------:R0:W-:Y:S01]  /*af40*/  STL [R1+0x3b0], R171 ;  /* 0x0003b0ab01007387 */ /* 0x0001e20000100800 */
[----:B------:R-:W-:-:S03]  /*af50*/  IMAD.X R193, R2, 0x1, R193, P6 ;  /* 0x0000000102c17824 */ /* 0x000fc600030e06c1 */
[----:B0-----:R-:W4:Y:S04]  /*af60*/  LDL.LU R171, [R1+0x350] ;  /* 0x0003500001ab7983 */ /* 0x001f280000300800 */
[----:B------:R-:W-:Y:S01]  /*af70*/  STL [R1+0x3d4], R198 ;  /* 0x0003d4c601007387 */ /* 0x000fe20000100800 */
[----:B------:R-:W-:-:S05]  /*af80*/  IADD3 R91, P6, R23, R91, RZ ;  /* 0x0000005b175b7210 */ /* 0x000fca0007fde0ff */
[----:B------:R0:W-:Y:S04]  /*af90*/  STL [R1+0x3a0], R91 ;  /* 0x0003a05b01007387 */ /* 0x0001e80000100800 */
[----:B------:R-:W-:Y:S01]  /*afa0*/  STL [R1+0x3a8], R196 ;  /* 0x0003a8c401007387 */ /* 0x000fe20000100800 */
[C---:B------:R-:W-:Y:S01]  /*afb0*/  IMAD.X R194, R2.reuse, 0x1, R194, P1 ;  /* 0x0000000102c27824 */ /* 0x040fe200008e06c2 */
[----:B------:R-:W-:Y:S02]  /*afc0*/  IADD3 R192, P1, R23, R192, RZ ;  /* 0x000000c017c07210 */ /* 0x000fe40007f3e0ff */
[----:B0-----:R-:W4:Y:S01]  /*afd0*/  LDL.LU R91, [R1+0x374] ;  /* 0x00037400015b7983 */ /* 0x001f220000300800 */
[----:B------:R-:W-:-:S03]  /*afe0*/  IMAD.X R189, R2, 0x1, R189, P2 ;  /* 0x0000000102bd7824 */ /* 0x000fc600010e06bd */
[----:B------:R-:W-:Y:S01]  /*aff0*/  STL [R1+0x3cc], R193 ;  /* 0x0003ccc101007387 */ /* 0x000fe20000100800 */
[----:B------:R-:W-:-:S03]  /*b000*/  IADD3 R190, P2, R23, R190, RZ ;  /* 0x000000be17be7210 */ /* 0x000fc60007f5e0ff */
[----:B------:R-:W-:Y:S01]  /*b010*/  STL [R1+0x3c4], R194 ;  /* 0x0003c4c201007387 */ /* 0x000fe20000100800 */
[----:B------:R-:W-:-:S03]  /*b020*/  IMAD.X R188, R2, 0x1, R188, P3 ;  /* 0x0000000102bc7824 */ /* 0x000fc600018e06bc */
[----:B------:R-:W-:Y:S01]  /*b030*/  STL [R1+0x398], R192 ;  /* 0x000398c001007387 */ /* 0x000fe20000100800 */
[C---:B------:R-:W-:Y:S01]  /*b040*/  IADD3 R185, P3, R23.reuse, R185, RZ ;  /* 0x000000b917b97210 */ /* 0x040fe20007f7e0ff */
[----:B------:R-:W-:Y:S02]  /*b050*/  IMAD.X R186, R2, 0x1, R186, P4 ;  /* 0x0000000102ba7824 */ /* 0x000fe400020e06ba */
[----:B------:R-:W-:Y:S01]  /*b060*/  STL [R1+0x3bc], R189 ;  /* 0x0003bcbd01007387 */ /* 0x000fe20000100800 */
[----:B------:R-:W-:-:S03]  /*b070*/  IADD3 R166, P4, R23, R166, RZ ;  /* 0x000000a617a67210 */ /* 0x000fc60007f9e0ff */
[----:B------:R-:W-:Y:S04]  /*b080*/  STL [R1+0x390], R190 ;  /* 0x000390be01007387 */ /* 0x000fe80000100800 */
[----:B------:R-:W-:Y:S04]  /*b090*/  STL [R1+0x3b4], R188 ;  /* 0x0003b4bc01007387 */ /* 0x000fe80000100800 */
[----:B------:R0:W-:Y:S04]  /*b0a0*/  STL [R1+0x380], R166 ;  /* 0x000380a601007387 */ /* 0x0001e80000100800 */
[----:B------:R-:W-:Y:S04]  /*b0b0*/  STL [R1+0x388], R185 ;  /* 0x000388b901007387 */ /* 0x000fe80000100800 */
[----:B0-----:R-:W4:Y:S01]  /*b0c0*/  LDL.LU R166, [R1+0x348] ;  /* 0x0003480001a67983 */ /* 0x001f220000300800 */
[----:B------:R-:W-:-:S02]  /*b0d0*/  IMAD.X R184, R2, 0x1, R184, P5 ;  /* 0x0000000102b87824 */ /* 0x000fc400028e06b8 */
[C---:B------:R-:W-:Y:S01]  /*b0e0*/  IMAD.X R182, R2.reuse, 0x1, R182, P6 ;  /* 0x0000000102b67824 */ /* 0x040fe200030e06b6 */
[C---:B------:R-:W-:Y:S01]  /*b0f0*/  IADD3 R181, P5, R23.reuse, R181, RZ ;  /* 0x000000b517b57210 */ /* 0x040fe20007fbe0ff */
[----:B------:R-:W-:Y:S04]  /*b100*/  STL [R1+0x3ac], R186 ;  /* 0x0003acba01007387 */ /* 0x000fe80000100800 */
[----:B------:R-:W-:Y:S01]  /*b110*/  STL [R1+0x3a4], R184 ;  /* 0x0003a4b801007387 */ /* 0x000fe20000100800 */
[----:B--2---:R-:W-:Y:S01]  /*b120*/  IADD3 R164, P6, R23, R164, RZ ;  /* 0x000000a417a47210 */ /* 0x004fe20007fde0ff */
[----:B------:R-:W-:-:S04]  /*b130*/  IMAD.X R180, R2, 0x1, R180, P1 ;  /* 0x0000000102b47824 */ /* 0x000fc800008e06b4 */
[----:B------:R0:W-:Y:S01]  /*b140*/  STL [R1+0x370], R164 ;  /* 0x000370a401007387 */ /* 0x0001e20000100800 */
[----:B------:R-:W-:-:S03]  /*b150*/  IADD3 R178, P1, R23, R178, RZ ;  /* 0x000000b217b27210 */ /* 0x000fc60007f3e0ff */
[----:B------:R-:W-:Y:S01]  /*b160*/  STL [R1+0x378], R181 ;  /* 0x000378b501007387 */ /* 0x000fe20000100800 */
[----:B------:R-:W-:-:S03]  /*b170*/  IMAD.X R162, R2, 0x1, R162, P2 ;  /* 0x0000000102a27824 */ /* 0x000fc600010e06a2 */
[----:B0-----:R-:W2:Y:S04]  /*b180*/  LDL.LU R164, [R1+0x36c] ;  /* 0x00036c0001a47983 */ /* 0x001ea80000300800 */
[----:B------:R-:W-:Y:S04]  /*b190*/  STL [R1+0x39c], R182 ;  /* 0x00039cb601007387 */ /* 0x000fe80000100800 */
[----:B------:R0:W-:Y:S04]  /*b1a0*/  STL [R1+0x38c], R162 ;  /* 0x00038ca201007387 */ /* 0x0001e80000100800 */
[----:B------:R-:W-:Y:S04]  /*b1b0*/  STL [R1+0x394], R180 ;  /* 0x000394b401007387 */ /* 0x000fe80000100800 */
[----:B0-----:R-:W2:Y:S01]  /*b1c0*/  LDL.LU R162, [R1+0x340] ;  /* 0x0003400001a27983 */ /* 0x001ea20000300800 */
[----:B---3--:R-:W-:-:S03]  /*b1d0*/  IADD3 R169, P2, R23, R169, RZ ;  /* 0x000000a917a97210 */ /* 0x008fc60007f5e0ff */
[----:B------:R-:W-:Y:S04]  /*b1e0*/  STL [R1+0x368], R178 ;  /* 0x000368b201007387 */ /* 0x000fe80000100800 */
[----:B------:R0:W-:Y:S04]  /*b1f0*/  STL [R1+0x360], R169 ;  /* 0x000360a901007387 */ /* 0x0001e80000100800 */
[----:B0-----:R-:W3:Y:S01]  /*b200*/  LDL.LU R169, [R1+0x364] ;  /* 0x0003640001a97983 */ /* 0x001ee20000300800 */
[----:B----4-:R-:W-:Y:S01]  /*b210*/  IMAD.X R90, R2, 0x1, R90, P3 ;  /* 0x00000001025a7824 */ /* 0x010fe200018e065a */
[----:B------:R-:W-:-:S04]  /*b220*/  IADD3 R174, P3, R23, R174, RZ ;  /* 0x000000ae17ae7210 */ /* 0x000fc80007f7e0ff */
[----:B------:R0:W-:Y:S01]  /*b230*/  STL [R1+0x384], R90 ;  /* 0x0003845a01007387 */ /* 0x0001e20000100800 */
[----:B------:R-:W-:-:S03]  /*b240*/  IMAD.X R176, R2, 0x1, R176, P4 ;  /* 0x0000000102b07824 */ /* 0x000fc600020e06b0 */
[----:B0-----:R-:W4:Y:S04]  /*b250*/  LDL.LU R90, [R1+0x338] ;  /* 0x00033800015a7983 */ /* 0x001f280000300800 */
[----:B------:R0:W-:Y:S01]  /*b260*/  STL [R1+0x358], R174 ;  /* 0x000358ae01007387 */ /* 0x0001e20000100800 */
[----:B------:R-:W-:-:S03]  /*b270*/  IADD3 R171, P4, R23, R171, RZ ;  /* 0x000000ab17ab7210 */ /* 0x000fc60007f9e0ff */
[----:B0-----:R-:W4:Y:S04]  /*b280*/  LDL.LU R174, [R1+0x35c] ;  /* 0x00035c0001ae7983 */ /* 0x001f280000300800 */
[----:B------:R-:W4:Y:S04]  /*b290*/  LDL.LU R198, [R1+0x330] ;  /* 0x0003300001c67983 */ /* 0x000f280000300800 */
[----:B------:R-:W4:Y:S04]  /*b2a0*/  LDL.LU R196, [R1+0x354] ;  /* 0x0003540001c47983 */ /* 0x000f280000300800 */
[----:B------:R-:W-:Y:S04]  /*b2b0*/  STL [R1+0x37c], R176 ;  /* 0x00037cb001007387 */ /* 0x000fe80000100800 */
[----:B------:R-:W4:Y:S01]  /*b2c0*/  LDL.LU R193, [R1+0x328] ;  /* 0x0003280001c17983 */ /* 0x000f220000300800 */
[----:B------:R-:W-:-:S03]  /*b2d0*/  IMAD.X R91, R2, 0x1, R91, P5 ;  /* 0x00000001025b7824 */ /* 0x000fc600028e065b */
[----:B------:R0:W-:Y:S04]  /*b2e0*/  STL [R1+0x350], R171 ;  /* 0x000350ab01007387 */ /* 0x0001e80000100800 */
        /* <DEDUP_REMOVED lines=9> */
[----:B0-----:R-:W4:Y:S01]  /*b380*/  LDL.LU R91, [R1+0x32c] ;  /* 0x00032c00015b7983 */ /* 0x001f220000300800 */
[----:B------:R-:W-:-:S03]  /*b390*/  IADD3 R166, P5, R23, R166, RZ ;  /* 0x000000a617a67210 */ /* 0x000fc60007fbe0ff */
[----:B------:R-:W4:Y:S04]  /*b3a0*/  LDL.LU R184, [R1+0x300] ;  /* 0x0003000001b87983 */ /* 0x000f280000300800 */
[----:B------:R-:W4:Y:S04]  /*b3b0*/  LDL.LU R181, [R1+0x324] ;  /* 0x0003240001b57983 */ /* 0x000f280000300800 */
[----:B------:R-:W4:Y:S04]  /*b3c0*/  LDL.LU R182, [R1+0x2f8] ;  /* 0x0002f80001b67983 */ /* 0x000f280000300800 */
[----:B------:R0:W-:Y:S04]  /*b3d0*/  STL [R1+0x348], R166 ;  /* 0x000348a601007387 */ /* 0x0001e80000100800 */
[----:B0-----:R-:W4:Y:S04]  /*b3e0*/  LDL.LU R166, [R1+0x31c] ;  /* 0x00031c0001a67983 */ /* 0x001f280000300800 */
[----:B------:R-:W4:Y:S04]  /*b3f0*/  LDL.LU R180, [R1+0x2f0] ;  /* 0x0002f00001b47983 */ /* 0x000f280000300800 */
[----:B------:R-:W4:Y:S01]  /*b400*/  LDL.LU R178, [R1+0x314] ;  /* 0x0003140001b27983 */ /* 0x000f220000300800 */
[----:B--2---:R-:W-:-:S05]  /*b410*/  IMAD.X R164, R2, 0x1, R164, P6 ;  /* 0x0000000102a47824 */ /* 0x004fca00030e06a4 */
[----:B------:R0:W-:Y:S04]  /*b420*/  STL [R1+0x36c], R164 ;  /* 0x00036ca401007387 */ /* 0x0001e80000100800 */
[----:B0-----:R-:W2:Y:S01]  /*b430*/  LDL.LU R164, [R1+0x2e8] ;  /* 0x0002e80001a47983 */ /* 0x001ea20000300800 */
[----:B------:R-:W-:-:S05]  /*b440*/  IADD3 R162, P6, R23, R162, RZ ;  /* 0x000000a217a27210 */ /* 0x000fca0007fde0ff */
[----:B------:R0:W-:Y:S04]  /*b450*/  STL [R1+0x340], R162 ;  /* 0x000340a201007387 */ /* 0x0001e80000100800 */
[----:B0-----:R-:W2:Y:S01]  /*b460*/  LDL.LU R162, [R1+0x30c] ;  /* 0x00030c0001a27983 */ /* 0x001ea20000300800 */
[----:B---3--:R-:W-:-:S05]  /*b470*/  IMAD.X R169, R2, 0x1, R169, P1 ;  /* 0x0000000102a97824 */ /* 0x008fca00008e06a9 */
[----:B------:R0:W-:Y:S04]  /*b480*/  STL [R1+0x364], R169 ;  /* 0x000364a901007387 */ /* 0x0001e80000100800 */
[----:B0-----:R-:W3:Y:S01]  /*b490*/  LDL.LU R169, [R1+0x2e0] ;  /* 0x0002e00001a97983 */ /* 0x001ee20000300800 */
[----:B----4-:R-:W-:-:S05]  /*b4a0*/  IADD3 R90, P1, R23, R90, RZ ;  /* 0x0000005a175a7210 */ /* 0x010fca0007f3e0ff */
[----:B------:R0:W-:Y:S01]  /*b4b0*/  STL [R1+0x338], R90 ;  /* 0x0003385a01007387 */ /* 0x0001e20000100800 */
[----:B------:R-:W-:-:S03]  /*b4c0*/  IMAD.X R174, R2, 0x1, R174, P2 ;  /* 0x0000000102ae7824 */ /* 0x000fc600010e06ae */
[----:B0-----:R-:W4:Y:S01]  /*b4d0*/  LDL.LU R90, [R1+0x304] ;  /* 0x00030400015a7983 */ /* 0x001f220000300800 */
[----:B------:R-:W-:-:S03]  /*b4e0*/  IADD3 R198, P2, R23, R198, RZ ;  /* 0x000000c617c67210 */ /* 0x000fc60007f5e0ff */
[----:B------:R-:W4:Y:S01]  /*b4f0*/  LDL.LU R176, [R1+0x2d8] ;  /* 0x0002d80001b07983 */ /* 0x000f220000300800 */
[----:B------:R-:W-:-:S03]  /*b500*/  IMAD.X R196, R2, 0x1, R196, P3 ;  /* 0x0000000102c47824 */ /* 0x000fc600018e06c4 */
[----:B------:R0:W-:Y:S01]  /*b510*/  STL [R1+0x35c], R174 ;  /* 0x00035cae01007387 */ /* 0x0001e20000100800 */
[----:B------:R-:W-:-:S03]  /*b520*/  IADD3 R193, P3, R23, R193, RZ ;  /* 0x000000c117c17210 */ /* 0x000fc60007f7e0ff */
[----:B0-----:R-:W4:Y:S04]  /*b530*/  LDL.LU R174, [R1+0x2fc] ;  /* 0x0002fc0001ae7983 */ /* 0x001f280000300800 */
[----:B------:R-:W-:Y:S01]  /*b540*/  STL [R1+0x330], R198 ;  /* 0x000330c601007387 */ /* 0x000fe20000100800 */
[----:B------:R-:W-:Y:S01]  /*b550*/  IMAD.X R171, R2, 0x1, R171, P4 ;  /* 0x0000000102ab7824 */ /* 0x000fe200020e06ab */
[----:B------:R-:W-:-:S04]  /*b560*/  IADD3 R194, P4, R23, R194, RZ ;  /* 0x000000c217c27210 */ /* 0x000fc80007f9e0ff */
[----:B------:R0:W-:Y:S01]  /*b570*/  STL [R1+0x34c], R171 ;  /* 0x00034cab01007387 */ /* 0x0001e20000100800 */
[----:B------:R-:W-:-:S03]  /*b580*/  IMAD.X R192, R2, 0x1, R192, P5 ;  /* 0x0000000102c07824 */ /* 0x000fc600028e06c0 */
[----:B------:R-:W-:Y:S01]  /*b590*/  STL [R1+0x354], R196 ;  /* 0x000354c401007387 */ /* 0x000fe20000100800 */
[----:B------:R-:W-:-:S03]  /*b5a0*/  IADD3 R189, P5, R23, R189, RZ ;  /* 0x000000bd17bd7210 */ /* 0x000fc60007fbe0ff */
[----:B0-----:R-:W4:Y:S04]  /*b5b0*/  LDL.LU R171, [R1+0x2d0] ;  /* 0x0002d00001ab7983 */ /* 0x001f280000300800 */
[----:B------:R-:W-:Y:S01]  /*b5c0*/  STL [R1+0x328], R193 ;  /* 0x000328c101007387 */ /* 0x000fe20000100800 */
[----:B------:R-:W-:-:S03]  /*b5d0*/  IMAD.X R190, R2, 0x1, R190, P6 ;  /* 0x0000000102be7824 */ /* 0x000fc600030e06be */
[----:B------:R-:W-:Y:S01]  /*b5e0*/  STL [R1+0x320], R194 ;  /* 0x000320c201007387 */ /* 0x000fe20000100800 */
[----:B------:R-:W-:-:S03]  /*b5f0*/  IADD3 R188, P6, R23, R188, RZ ;  /* 0x000000bc17bc7210 */ /* 0x000fc60007fde0ff */
[----:B------:R-:W-:Y:S01]  /*b600*/  STL [R1+0x344], R192 ;  /* 0x000344c001007387 */ /* 0x000fe20000100800 */
[----:B------:R-:W-:-:S03]  /*b610*/  IMAD.X R185, R2, 0x1, R185, P1 ;  /* 0x0000000102b97824 */ /* 0x000fc600008e06b9 */
[----:B------:R-:W-:Y:S01]  /*b620*/  STL [R1+0x318], R189 ;  /* 0x000318bd01007387 */ /* 0x000fe20000100800 */
[----:B------:R-:W-:-:S03]  /*b630*/  IMAD.X R91, R2, 0x1, R91, P2 ;  /* 0x00000001025b7824 */ /* 0x000fc600010e065b */
[----:B------:R-:W-:Y:S04]  /*b640*/  STL [R1+0x33c], R190 ;  /* 0x00033cbe01007387 */ /* 0x000fe80000100800 */
[----:B------:R-:W-:Y:S04]  /*b650*/  STL [R1+0x310], R188 ;  /* 0x000310bc01007387 */ /* 0x000fe80000100800 */
[----:B------:R0:W-:Y:S01]  /*b660*/  STL [R1+0x32c], R91 ;  /* 0x00032c5b01007387 */ /* 0x0001e20000100800 */
[----:B------:R-:W-:-:S03]  /*b670*/  IADD3 R186, P1, R23, R186, RZ ;  /* 0x000000ba17ba7210 */ /* 0x000fc60007f3e0ff */
[----:B------:R-:W-:Y:S01]  /*b680*/  STL [R1+0x334], R185 ;  /* 0x000334b901007387 */ /* 0x000fe20000100800 */
[----:B------:R-:W-:-:S03]  /*b690*/  IADD3 R184, P2, R23, R184, RZ ;  /* 0x000000b817b87210 */ /* 0x000fc60007f5e0ff */
[----:B0-----:R-:W4:Y:S01]  /*b6a0*/  LDL.LU R91, [R1+0x2f4] ;  /* 0x0002f400015b7983 */ /* 0x001f220000300800 */
[----:B------:R-:W-:-:S03]  /*b6b0*/  IMAD.X R181, R2, 0x1, R181, P3 ;  /* 0x0000000102b57824 */ /* 0x000fc600018e06b5 */
[----:B------:R-:W-:Y:S01]  /*b6c0*/  STL [R1+0x308], R186 ;  /* 0x000308ba01007387 */ /* 0x000fe20000100800 */
[----:B------:R-:W-:-:S03]  /*b6d0*/  IMAD.X R166, R2, 0x1, R166, P4 ;  /* 0x0000000102a67824 */ /* 0x000fc600020e06a6 */
[----:B------:R-:W-:Y:S04]  /*b6e0*/  STL [R1+0x300], R184 ;  /* 0x000300b801007387 */ /* 0x000fe80000100800 */
[----:B------:R0:W-:Y:S04]  /*b6f0*/  STL [R1+0x31c], R166 ;  /* 0x00031ca601007387 */ /* 0x0001e80000100800 */
[----:B------:R-:W-:Y:S04]  /*b700*/  STL [R1+0x324], R181 ;  /* 0x000324b501007387 */ /* 0x000fe80000100800 */
[----:B0-----:R-:W4:Y:S01]  /*b710*/  LDL.LU R166, [R1+0x2c8] ;  /* 0x0002c80001a67983 */ /* 0x001f220000300800 */
[C---:B------:R-:W-:Y:S01]  /*b720*/  IADD3 R182, P3, R23.reuse, R182, RZ ;  /* 0x000000b617b67210 */ /* 0x040fe20007f7e0ff */
[----:B------:R-:W-:Y:S01]  /*b730*/  IMAD.X R178, R2, 0x1, R178, P5 ;  /* 0x0000000102b27824 */ /* 0x000fe200028e06b2 */
[----:B------:R-:W-:-:S03]  /*b740*/  IADD3 R180, P4, R23, R180, RZ ;  /* 0x000000b417b47210 */ /* 0x000fc60007f9e0ff */
[----:B------:R-:W-:Y:S01]  /*b750*/  STL [R1+0x2f8], R182 ;  /* 0x0002f8b601007387 */ /* 0x000fe20000100800 */
[----:B--2---:R-:W-:-:S05]  /*b760*/  IADD3 R164, P5, R23, R164, RZ ;  /* 0x000000a417a47210 */ /* 0x004fca0007fbe0ff */
[----:B------:R0:W-:Y:S04]  /*b770*/  STL [R1+0x2e8], R164 ;  /* 0x0002e8a401007387 */ /* 0x0001e80000100800 */
[----:B------:R-:W-:Y:S04]  /*b780*/  STL [R1+0x2f0], R180 ;  /* 0x0002f0b401007387 */ /* 0x000fe80000100800 */
[----:B0-----:R-:W2:Y:S01]  /*b790*/  LDL.LU R164, [R1+0x2ec] ;  /* 0x0002ec0001a47983 */ /* 0x001ea20000300800 */
[----:B------:R-:W-:-:S03]  /*b7a0*/  IMAD.X R162, R2, 0x1, R162, P6 ;  /* 0x0000000102a27824 */ /* 0x000fc600030e06a2 */
[----:B------:R-:W-:Y:S04]  /*b7b0*/  STL [R1+0x314], R178 ;  /* 0x000314b201007387 */ /* 0x000fe80000100800 */
[----:B------:R0:W-:Y:S04]  /*b7c0*/  STL [R1+0x30c], R162 ;  /* 0x00030ca201007387 */ /* 0x0001e80000100800 */
[----:B0-----:R-:W2:Y:S01]  /*b7d0*/  LDL.LU R162, [R1+0x2c0] ;  /* 0x0002c00001a27983 */ /* 0x001ea20000300800 */
[----:B---3--:R-:W-:-:S05]  /*b7e0*/  IADD3 R169, P6, R23, R169, RZ ;  /* 0x000000a917a97210 */ /* 0x008fca0007fde0ff */
[----:B------:R0:W-:Y:S04]  /*b7f0*/  STL [R1+0x2e0], R169 ;  /* 0x0002e0a901007387 */ /* 0x0001e80000100800 */
[----:B0-----:R-:W3:Y:S01]  /*b800*/  LDL.LU R169, [R1+0x2e4] ;  /* 0x0002e40001a97983 */ /* 0x001ee20000300800 */
[----:B----4-:R-:W-:Y:S01]  /*b810*/  IMAD.X R90, R2, 0x1, R90, P1 ;  /* 0x00000001025a7824 */ /* 0x010fe200008e065a */
[----:B------:R-:W-:-:S04]  /*b820*/  IADD3 R176, P1, R23, R176, RZ ;  /* 0x000000b017b07210 */ /* 0x000fc80007f3e0ff */
[----:B------:R0:W-:Y:S04]  /*b830*/  STL [R1+0x304], R90 ;  /* 0x0003045a01007387 */ /* 0x0001e80000100800 */
[----:B0-----:R-:W4:Y:S01]  /*b840*/  LDL.LU R90, [R1+0x2b8] ;  /* 0x0002b800015a7983 */ /* 0x001f220000300800 */
[----:B------:R-:W-:-:S03]  /*b850*/  IMAD.X R174, R2, 0x1, R174, P2 ;  /* 0x0000000102ae7824 */ /* 0x000fc600010e06ae */
[----:B------:R-:W4:Y:S04]  /*b860*/  LDL.LU R198, [R1+0x2dc] ;  /* 0x0002dc0001c67983 */ /* 0x000f280000300800 */
[----:B------:R-:W4:Y:S04]  /*b870*/  LDL.LU R196, [R1+0x2b0] ;  /* 0x0002b00001c47983 */ /* 0x000f280000300800 */
[----:B------:R-:W-:Y:S04]  /*b880*/  STL [R1+0x2d8], R176 ;  /* 0x0002d8b001007387 */ /* 0x000fe80000100800 */
[----:B------:R-:W4:Y:S04]  /*b890*/  LDL.LU R193, [R1+0x2d4] ;  /* 0x0002d40001c17983 */ /* 0x000f280000300800 */
[----:B------:R-:W-:Y:S04]  /*b8a0*/  STL [R1+0x2fc], R174 ;  /* 0x0002fcae01007387 */ /* 0x000fe80000100800 */
[----:B------:R-:W4:Y:S04]  /*b8b0*/  LDL.LU R194, [R1+0x2a8] ;  /* 0x0002a80001c27983 */ /* 0x000f280000300800 */
[----:B------:R-:W4:Y:S01]  /*b8c0*/  LDL.LU R192, [R1+0x2cc] ;  /* 0x0002cc0001c07983 */ /* 0x000f220000300800 */
[----:B------:R-:W-:-:S03]  /*b8d0*/  IADD3 R171, P2, R23, R171, RZ ;  /* 0x000000ab17ab7210 */ /* 0x000fc60007f5e0ff */
[----:B------:R-:W4:Y:S04]  /*b8e0*/  LDL.LU R189, [R1+0x2a0] ;  /* 0x0002a00001bd7983 */ /* 0x000f280000300800 */
[----:B------:R-:W4:Y:S04]  /*b8f0*/  LDL.LU R190, [R1+0x2c4] ;  /* 0x0002c40001be7983 */ /* 0x000f280000300800 */
[----:B------:R-:W-:Y:S04]  /*b900*/  STL [R1+0x2d0], R171 ;  /* 0x0002d0ab01007387 */ /* 0x000fe80000100800 */
[----:B------:R-:W4:Y:S04]  /*b910*/  LDL.LU R188, [R1+0x298] ;  /* 0x0002980001bc7983 */ /* 0x000f280000300800 */
[----:B------:R-:W4:Y:S04]  /*b920*/  LDL.LU R185, [R1+0x2bc] ;  /* 0x0002bc0001b97983 */ /* 0x000f280000300800 */
[----:B------:R-:W4:Y:S04]  /*b930*/  LDL.LU R186, [R1+0x290] ;  /* 0x0002900001ba7983 */ /* 0x000f280000300800 */
[----:B------:R-:W4:Y:S04]  /*b940*/  LDL.LU R184, [R1+0x2b4] ;  /* 0x0002b40001b87983 */ /* 0x000f280000300800 */
[----:B------:R-:W4:Y:S04]  /*b950*/  LDL.LU R181, [R1+0x288] ;  /* 0x0002880001b57983 */ /* 0x000f280000300800 */
[----:B------:R-:W4:Y:S04]  /*b960*/  LDL.LU R182, [R1+0x2ac] ;  /* 0x0002ac0001b67983 */ /* 0x000f280000300800 */
[----:B------:R-:W4:Y:S01]  /*b970*/  LDL.LU R180, [R1+0x280] ;  /* 0x0002800001b47983 */ /* 0x000f220000300800 */
[----:B------:R-:W-:-:S03]  /*b980*/  IMAD.X R91, R2, 0x1, R91, P3 ;  /* 0x00000001025b7824 */ /* 0x000fc600018e065b */
[----:B------:R-:W4:Y:S04]  /*b990*/  LDL.LU R178, [R1+0x2a4] ;  /* 0x0002a40001b27983 */ /* 0x000f280000300800 */
[----:B------:R0:W-:Y:S04]  /*b9a0*/  STL [R1+0x2f4], R91 ;  /* 0x0002f45b01007387 */ /* 0x0001e80000100800 */
[----:B0-----:R-:W4:Y:S04]  /*b9b0*/  LDL.LU R91, [R1+0x278] ;  /* 0x00027800015b7983 */ /* 0x001f280000300800 */
[----:B------:R-:W4:Y:S01]  /*b9c0*/  LDL.LU R176, [R1+0x29c] ;  /* 0x00029c0001b07983 */ /* 0x000f220000300800 */
[----:B------:R-:W-:-:S03]  /*b9d0*/  IADD3 R166, P3, R23, R166, RZ ;  /* 0x000000a617a67210 */ /* 0x000fc60007f7e0ff */
[----:B------:R-:W4:Y:S04]  /*b9e0*/  LDL.LU R174, [R1+0x270] ;  /* 0x0002700001ae7983 */ /* 0x000f280000300800 */
[----:B------:R0:W-:Y:S04]  /*b9f0*/  STL [R1+0x2c8], R166 ;  /* 0x0002c8a601007387 */ /* 0x0001e80000100800 */
[----:B0-----:R-:W4:Y:S01]  /*ba00*/  LDL.LU R166, [R1+0x294] ;  /* 0x0002940001a67983 */ /* 0x001f220000300800 */
        /* <DEDUP_REMOVED lines=9> */
[----:B----4-:R-:W-:-:S03]  /*baa0*/  IADD3 R90, P5, R23, R90, RZ ;  /* 0x0000005a175a7210 */ /* 0x010fc60007fbe0ff */
[----:B------:R-:W4:Y:S01]  /*bab0*/  LDL.LU R171, [R1+0x284] ;  /* 0x0002840001ab7983 */ /* 0x000f220000300800 */
[----:B------:R-:W-:-:S03]  /*bac0*/  IMAD.X R198, R2, 0x1, R198, P6 ;  /* 0x0000000102c67824 */ /* 0x000fc600030e06c6 */
[----:B------:R0:W-:Y:S01]  /*bad0*/  STL [R1+0x2b8], R90 ;  /* 0x0002b85a01007387 */ /* 0x0001e20000100800 */
[----:B------:R-:W-:-:S03]  /*bae0*/  IADD3 R196, P6, R23, R196, RZ ;  /* 0x000000c417c47210 */ /* 0x000fc60007fde0ff */
[----:B0-----:R-:W4:Y:S01]  /*baf0*/  LDL.LU R90, [R1+0x258] ;  /* 0x00025800015a7983 */ /* 0x001f220000300800 */
[----:B------:R-:W-:-:S03]  /*bb00*/  IMAD.X R193, R2, 0x1, R193, P1 ;  /* 0x0000000102c17824 */ /* 0x000fc600008e06c1 */
[----:B------:R-:W-:Y:S01]  /*bb10*/  STL [R1+0x2dc], R198 ;  /* 0x0002dcc601007387 */ /* 0x000fe20000100800 */
[----:B------:R-:W-:-:S03]  /*bb20*/  IADD3 R194, P1, R23, R194, RZ ;  /* 0x000000c217c27210 */ /* 0x000fc60007f3e0ff */
[----:B------:R-:W-:Y:S01]  /*bb30*/  STL [R1+0x2b0], R196 ;  /* 0x0002b0c401007387 */ /* 0x000fe20000100800 */
[----:B------:R-:W-:-:S03]  /*bb40*/  IMAD.X R192, R2, 0x1, R192, P2 ;  /* 0x0000000102c07824 */ /* 0x000fc600010e06c0 */
[----:B------:R-:W-:Y:S01]  /*bb50*/  STL [R1+0x2d4], R193 ;  /* 0x0002d4c101007387 */ /* 0x000fe20000100800 */
[----:B------:R-:W-:-:S03]  /*bb60*/  IADD3 R189, P2, R23, R189, RZ ;  /* 0x000000bd17bd7210 */ /* 0x000fc60007f5e0ff */
[----:B------:R-:W-:Y:S01]  /*bb70*/  STL [R1+0x2a8], R194 ;  /* 0x0002a8c201007387 */ /* 0x000fe20000100800 */
[----:B------:R-:W-:-:S03]  /*bb80*/  IMAD.X R190, R2, 0x1, R190, P3 ;  /* 0x0000000102be7824 */ /* 0x000fc600018e06be */
[----:B------:R-:W-:Y:S04]  /*bb90*/  STL [R1+0x2cc], R192 ;  /* 0x0002ccc001007387 */ /* 0x000fe80000100800 */
        /* <DEDUP_REMOVED lines=16> */
[----:B------:R-:W-:-:S05]  /*bca0*/  IADD3 R91, P1, R23, R91, RZ ;  /* 0x0000005b175b7210 */ /* 0x000fca0007f3e0ff */
[----:B------:R0:W-:Y:S04]  /*bcb0*/  STL [R1+0x278], R91 ;  /* 0x0002785b01007387 */ /* 0x0001e80000100800 */
[----:B------:R-:W-:Y:S01]  /*bcc0*/  STL [R1+0x280], R180 ;  /* 0x000280b401007387 */ /* 0x000fe20000100800 */
[----:B------:R-:W-:-:S03]  /*bcd0*/  IMAD.X R176, R2, 0x1, R176, P2 ;  /* 0x0000000102b07824 */ /* 0x000fc600010e06b0 */
[----:B0-----:R-:W4:Y:S01]  /*bce0*/  LDL.LU R91, [R1+0x27c] ;  /* 0x00027c00015b7983 */ /* 0x001f220000300800 */
[----:B------:R-:W-:-:S03]  /*bcf0*/  IMAD.X R166, R2, 0x1, R166, P3 ;  /* 0x0000000102a67824 */ /* 0x000fc600018e06a6 */
[----:B------:R-:W-:Y:S04]  /*bd00*/  STL [R1+0x2a4], R178 ;  /* 0x0002a4b201007387 */ /* 0x000fe80000100800 */
[----:B------:R0:W-:Y:S04]  /*bd10*/  STL [R1+0x294], R166 ;  /* 0x000294a601007387 */ /* 0x0001e80000100800 */
[----:B------:R-:W-:Y:S04]  /*bd20*/  STL [R1+0x29c], R176 ;  /* 0x00029cb001007387 */ /* 0x000fe80000100800 */
[----:B0-----:R-:W4:Y:S01]  /*bd30*/  LDL.LU R166, [R1+0x250] ;  /* 0x0002500001a67983 */ /* 0x001f220000300800 */
[----:B------:R-:W-:-:S05]  /*bd40*/  IADD3 R174, P2, R23, R174, RZ ;  /* 0x000000ae17ae7210 */ /* 0x000fca0007f5e0ff */
[----:B------:R-:W-:Y:S01]  /*bd50*/  STL [R1+0x270], R174 ;  /* 0x000270ae01007387 */ /* 0x000fe20000100800 */
[----:B--2---:R-:W-:-:S05]  /*bd60*/  IADD3 R164, P3, R23, R164, RZ ;  /* 0x000000a417a47210 */ /* 0x004fca0007f7e0ff */
[----:B------:R0:W-:Y:S04]  /*bd70*/  STL [R1+0x268], R164 ;  /* 0x000268a401007387 */ /* 0x0001e80000100800 */
[----:B0-----:R-:W2:Y:S01]  /*bd80*/  LDL.LU R164, [R1+0x274] ;  /* 0x0002740001a47983 */ /* 0x001ea20000300800 */
[----:B------:R-:W-:-:S05]  /*bd90*/  IMAD.X R162, R2, 0x1, R162, P4 ;  /* 0x0000000102a27824 */ /* 0x000fca00020e06a2 */
[----:B------:R0:W-:Y:S04]  /*bda0*/  STL [R1+0x28c], R162 ;  /* 0x00028ca201007387 */ /* 0x0001e80000100800 */
[----:B0-----:R-:W2:Y:S01]  /*bdb0*/  LDL.LU R162, [R1+0x248] ;  /* 0x0002480001a27983 */ /* 0x001ea20000300800 */
[----:B---3--:R-:W-:Y:S01]  /*bdc0*/  IADD3 R169, P4, R23, R169, RZ ;  /* 0x000000a917a97210 */ /* 0x008fe20007f9e0ff */
[----:B----4-:R-:W-:-:S04]  /*bdd0*/  IMAD.X R171, R2, 0x1, R171, P5 ;  /* 0x0000000102ab7824 */ /* 0x010fc800028e06ab */
[----:B------:R0:W-:Y:S04]  /*bde0*/  STL [R1+0x260], R169 ;  /* 0x000260a901007387 */ /* 0x0001e80000100800 */
[----:B0-----:R-:W3:Y:S01]  /*bdf0*/  LDL.LU R169, [R1+0x26c] ;  /* 0x00026c0001a97983 */ /* 0x001ee20000300800 */
[----:B------:R-:W-:-:S03]  /*be00*/  IADD3 R90, P5, R23, R90, RZ ;  /* 0x0000005a175a7210 */ /* 0x000fc60007fbe0ff */
[----:B------:R-:W4:Y:S04]  /*be10*/  LDL.LU R200, [R1+0x240] ;  /* 0x0002400001c87983 */ /* 0x000f280000300800 */
[----:B------:R-:W4:Y:S04]  /*be20*/  LDL.LU R197, [R1+0x264] ;  /* 0x0002640001c57983 */ /* 0x000f280000300800 */
[----:B------:R-:W-:Y:S04]  /*be30*/  STL [R1+0x284], R171 ;  /* 0x000284ab01007387 */ /* 0x000fe80000100800 */
        /* <DEDUP_REMOVED lines=16> */
[----:B0-----:R-:W4:Y:S04]  /*bf40*/  LDL.LU R90, [R1+0x224] ;  /* 0x00022400015a7983 */ /* 0x001f280000300800 */
[----:B------:R-:W4:Y:S04]  /*bf50*/  LDL.LU R176, [R1+0x1f8] ;  /* 0x0001f80001b07983 */ /* 0x000f280000300800 */
[----:B------:R-:W4:Y:S01]  /*bf60*/  LDL.LU R174, [R1+0x21c] ;  /* 0x00021c0001ae7983 */ /* 0x000f220000300800 */
[----:B------:R-:W-:-:S05]  /*bf70*/  IMAD.X R91, R2, 0x1, R91, P6 ;  /* 0x00000001025b7824 */ /* 0x000fca00030e065b */
[----:B------:R0:W-:Y:S04]  /*bf80*/  STL [R1+0x27c], R91 ;  /* 0x00027c5b01007387 */ /* 0x0001e80000100800 */
[----:B0-----:R-:W4:Y:S01]  /*bf90*/  LDL.LU R91, [R1+0x1f0] ;  /* 0x0001f000015b7983 */ /* 0x001f220000300800 */
[----:B------:R-:W-:-:S05]  /*bfa0*/  IADD3 R166, P6, R23, R166, RZ ;  /* 0x000000a617a67210 */ /* 0x000fca0007fde0ff */
        /* <DEDUP_REMOVED lines=8> */
[----:B---3--:R-:W-:-:S03]  /*c030*/  IMAD.X R169, R2, 0x1, R169, P2 ;  /* 0x0000000102a97824 */ /* 0x008fc600010e06a9 */
[----:B------:R-:W3:Y:S01]  /*c040*/  LDL.LU R171, [R1+0x1e0] ;  /* 0x0001e00001ab7983 */ /* 0x000ee20000300800 */
[----:B----4-:R-:W-:-:S03]  /*c050*/  IADD3 R200, P2, R23, R200, RZ ;  /* 0x000000c817c87210 */ /* 0x010fc60007f5e0ff */
[----:B------:R0:W-:Y:S01]  /*c060*/  STL [R1+0x26c], R169 ;  /* 0x00026ca901007387 */ /* 0x0001e20000100800 */
[----:B------:R-:W-:-:S03]  /*c070*/  IMAD.X R197, R2, 0x1, R197, P3 ;  /* 0x0000000102c57824 */ /* 0x000fc600018e06c5 */
[----:B0-----:R-:W4:Y:S01]  /*c080*/  LDL.LU R169, [R1+0x204] ;  /* 0x0002040001a97983 */ /* 0x001f220000300800 */
        /* <DEDUP_REMOVED lines=32> */
[----:B------:R0:W-:Y:S01]  /*c290*/  STL [R1+0x224], R90 ;  /* 0x0002245a01007387 */ /* 0x0001e20000100800 */
[----:B------:R-:W-:-:S03]  /*c2a0*/  IMAD.X R174, R2, 0x1, R174, P6 ;  /* 0x0000000102ae7824 */ /* 0x000fc600030e06ae */
[----:B------:R-:W-:Y:S04]  /*c2b0*/  STL [R1+0x22c], R180 ;  /* 0x00022cb401007387 */ /* 0x000fe80000100800 */
[----:B0-----:R-:W4:Y:S04]  /*c2c0*/  LDL.LU R90, [R1+0x1d8] ;  /* 0x0001d800015a7983 */ /* 0x001f280000300800 */
[----:B------:R-:W-:Y:S01]  /*c2d0*/  STL [R1+0x200], R178 ;  /* 0x000200b201007387 */ /* 0x000fe20000100800 */
[----:B------:R-:W-:-:S05]  /*c2e0*/  IADD3 R91, P6, R23, R91, RZ ;  /* 0x0000005b175b7210 */ /* 0x000fca0007fde0ff */
[----:B------:R0:W-:Y:S04]  /*c2f0*/  STL [R1+0x1f0], R91 ;  /* 0x0001f05b01007387 */ /* 0x0001e80000100800 */
[----:B------:R-:W-:Y:S04]  /*c300*/  STL [R1+0x1f8], R176 ;  /* 0x0001f8b001007387 */ /* 0x000fe80000100800 */
[----:B0-----:R-:W4:Y:S01]  /*c310*/  LDL.LU R91, [R1+0x1fc] ;  /* 0x0001fc00015b7983 */ /* 0x001f220000300800 */
[----:B------:R-:W-:-:S03]  /*c320*/  IMAD.X R166, R2, 0x1, R166, P1 ;  /* 0x0000000102a67824 */ /* 0x000fc600008e06a6 */
[----:B------:R-:W-:Y:S04]  /*c330*/  STL [R1+0x21c], R174 ;  /* 0x00021cae01007387 */ /* 0x000fe80000100800 */
[----:B------:R0:W-:Y:S04]  /*c340*/  STL [R1+0x214], R166 ;  /* 0x000214a601007387 */ /* 0x0001e80000100800 */
[----:B0-----:R-:W4:Y:S01]  /*c350*/  LDL.LU R166, [R1+0x1d0] ;  /* 0x0001d00001a67983 */ /* 0x001f220000300800 */
[----:B--2---:R-:W-:-:S05]  /*c360*/  IADD3 R164, P1, R23, R164, RZ ;  /* 0x000000a417a47210 */ /* 0x004fca0007f3e0ff */
[----:B------:R0:W-:Y:S04]  /*c370*/  STL [R1+0x1e8], R164 ;  /* 0x0001e8a401007387 */ /* 0x0001e80000100800 */
[----:B0-----:R-:W2:Y:S01]  /*c380*/  LDL.LU R164, [R1+0x1f4] ;  /* 0x0001f40001a47983 */ /* 0x001ea20000300800 */
[----:B------:R-:W-:Y:S01]  /*c390*/  IMAD.X R162, R2, 0x1, R162, P2 ;  /* 0x0000000102a27824 */ /* 0x000fe200010e06a2 */
[----:B---3--:R-:W-:-:S04]  /*c3a0*/  IADD3 R171, P2, R23, R171, RZ ;  /* 0x000000ab17ab7210 */ /* 0x008fc80007f5e0ff */
[----:B------:R0:W-:Y:S04]  /*c3b0*/  STL [R1+0x20c], R162 ;  /* 0x00020ca201007387 */ /* 0x0001e80000100800 */
[----:B0-----:R-:W3:Y:S01]  /*c3c0*/  LDL.LU R162, [R1+0x1c8] ;  /* 0x0001c80001a27983 */ /* 0x001ee20000300800 */
[----:B----4-:R-:W-:-:S03]  /*c3d0*/  IMAD.X R169, R2, 0x1, R169, P3 ;  /* 0x0000000102a97824 */ /* 0x010fc600018e06a9 */
[----:B------:R-:W4:Y:S04]  /*c3e0*/  LDL.LU R200, [R1+0x1ec] ;  /* 0x0001ec0001c87983 */ /* 0x000f280000300800 */
[----:B------:R-:W4:Y:S04]  /*c3f0*/  LDL.LU R197, [R1+0x1c0] ;  /* 0x0001c00001c57983 */ /* 0x000f280000300800 */
[----:B------:R0:W-:Y:S04]  /*c400*/  STL [R1+0x1e0], R171 ;  /* 0x0001e0ab01007387 */ /* 0x0001e80000100800 */
        /* <DEDUP_REMOVED lines=17> */
[----:B------:R-:W-:-:S03]  /*c520*/  IADD3 R90, P3, R23, R90, RZ ;  /* 0x0000005a175a7210 */ /* 0x000fc60007f7e0ff */
[----:B------:R-:W4:Y:S04]  /*c530*/  LDL.LU R174, [R1+0x1a4] ;  /* 0x0001a40001ae7983 */ /* 0x000f280000300800 */
[----:B0-----:R-:W4:Y:S04]  /*c540*/  LDL.LU R171, [R1+0x178] ;  /* 0x0001780001ab7983 */ /* 0x001f280000300800 */
[----:B------:R0:W-:Y:S04]  /*c550*/  STL [R1+0x1d8], R90 ;  /* 0x0001d85a01007387 */ /* 0x0001e80000100800 */
[----:B0-----:R-:W4:Y:S01]  /*c560*/  LDL.LU R90, [R1+0x19c] ;  /* 0x00019c00015a7983 */ /* 0x001f220000300800 */
[----:B------:R-:W-:-:S05]  /*c570*/  IMAD.X R91, R2, 0x1, R91, P4 ;  /* 0x00000001025b7824 */ /* 0x000fca00020e065b */
[----:B------:R0:W-:Y:S04]  /*c580*/  STL [R1+0x1fc], R91 ;  /* 0x0001fc5b01007387 */ /* 0x0001e80000100800 */
[----:B0-----:R-:W4:Y:S04]  /*c590*/  LDL.LU R91, [R1+0x170] ;  /* 0x00017000015b7983 */ /* 0x001f280000300800 */
[----:B------:R-:W4:Y:S01]  /*c5a0*/  LDL.LU R169, [R1+0x194] ;  /* 0x0001940001a97983 */ /* 0x000f220000300800 */
[----:B------:R-:W-:-:S05]  /*c5b0*/  IADD3 R166, P4, R23, R166, RZ ;  /* 0x000000a617a67210 */ /* 0x000fca0007f9e0ff */
[----:B------:R0:W-:Y:S04]  /*c5c0*/  STL [R1+0x1d0], R166 ;  /* 0x0001d0a601007387 */ /* 0x0001e80000100800 */
[----:B0-----:R-:W4:Y:S01]  /*c5d0*/  LDL.LU R166, [R1+0x168] ;  /* 0x0001680001a67983 */ /* 0x001f220000300800 */
[----:B--2---:R-:W-:-:S05]  /*c5e0*/  IMAD.X R164, R2, 0x1, R164, P5 ;  /* 0x0000000102a47824 */ /* 0x004fca00028e06a4 */
[----:B------:R0:W-:Y:S04]  /*c5f0*/  STL [R1+0x1f4], R164 ;  /* 0x0001f4a401007387 */ /* 0x0001e80000100800 */
[----:B0-----:R-:W2:Y:S01]  /*c600*/  LDL.LU R164, [R1+0x18c] ;  /* 0x00018c0001a47983 */ /* 0x001ea20000300800 */
[----:B---3--:R-:W-:Y:S01]  /*c610*/  IADD3 R162, P5, R23, R162, RZ ;  /* 0x000000a217a27210 */ /* 0x008fe20007fbe0ff */
[----:B----4-:R-:W-:-:S04]  /*c620*/  IMAD.X R200, R2, 0x1, R200, P6 ;  /* 0x0000000102c87824 */ /* 0x010fc800030e06c8 */
[----:B------:R0:W-:Y:S01]  /*c630*/  STL [R1+0x1c8], R162 ;  /* 0x0001c8a201007387 */ /* 0x0001e20000100800 */
[----:B------:R-:W-:-:S03]  /*c640*/  IADD3 R197, P6, R23, R197, RZ ;  /* 0x000000c517c57210 */ /* 0x000fc60007fde0ff */
[----:B0-----:R-:W3:Y:S01]  /*c650*/  LDL.LU R162, [R1+0x160] ;  /* 0x0001600001a27983 */ /* 0x001ee20000300800 */
        /* <DEDUP_REMOVED lines=36> */
[----:B------:R-:W-:-:S05]  /*c8a0*/  IMAD.X R90, R2, 0x1, R90, P4 ;  /* 0x00000001025a7824 */ /* 0x000fca00020e065a */
[----:B------:R0:W-:Y:S04]  /*c8b0*/  STL [R1+0x19c], R90 ;  /* 0x00019c5a01007387 */ /* 0x0001e80000100800 */
[----:B------:R-:W-:Y:S04]  /*c8c0*/  STL [R1+0x1a4], R174 ;  /* 0x0001a4ae01007387 */ /* 0x000fe80000100800 */
[----:B0-----:R-:W4:Y:S01]  /*c8d0*/  LDL.LU R90, [R1+0x184] ;  /* 0x00018400015a7983 */ /* 0x001f220000300800 */
[----:B------:R-:W-:-:S03]  /*c8e0*/  IADD3 R91, P4, R23, R91, RZ ;  /* 0x0000005b175b7210 */ /* 0x000fc60007f9e0ff */
[----:B------:R-:W-:Y:S01]  /*c8f0*/  STL [R1+0x178], R171 ;  /* 0x000178ab01007387 */ /* 0x000fe20000100800 */
[----:B------:R-:W-:-:S03]  /*c900*/  IMAD.X R169, R2, 0x1, R169, P5 ;  /* 0x0000000102a97824 */ /* 0x000fc600028e06a9 */
[----:B------:R0:W-:Y:S04]  /*c910*/  STL [R1+0x170], R91 ;  /* 0x0001705b01007387 */ /* 0x0001e80000100800 */
[----:B0-----:R-:W4:Y:S04]  /*c920*/  LDL.LU R91, [R1+0x158] ;  /* 0x00015800015b7983 */ /* 0x001f280000300800 */
[----:B------:R0:W-:Y:S01]  /*c930*/  STL [R1+0x194], R169 ;  /* 0x000194a901007387 */ /* 0x0001e20000100800 */
[----:B------:R-:W-:-:S03]  /*c940*/  IADD3 R166, P5, R23, R166, RZ ;  /* 0x000000a617a67210 */ /* 0x000fc60007fbe0ff */
[----:B0-----:R-:W4:Y:S04]  /*c950*/  LDL.LU R169, [R1+0x17c] ;  /* 0x00017c0001a97983 */ /* 0x001f280000300800 */
[----:B------:R0:W-:Y:S04]  /*c960*/  STL [R1+0x168], R166 ;  /* 0x000168a601007387 */ /* 0x0001e80000100800 */
[----:B0-----:R-:W4:Y:S04]  /*c970*/  LDL.LU R166, [R1+0x150] ;  /* 0x0001500001a67983 */ /* 0x001f280000300800 */
[----:B------:R-:W4:Y:S04]  /*c980*/  LDL.LU R200, [R1+0x174] ;  /* 0x0001740001c87983 */ /* 0x000f280000300800 */
[----:B------:R-:W4:Y:S01]  /*c990*/  LDL.LU R197, [R1+0x148] ;  /* 0x0001480001c57983 */ /* 0x000f220000300800 */
[----:B--2---:R-:W-:-:S05]  /*c9a0*/  IMAD.X R164, R2, 0x1, R164, P6 ;  /* 0x0000000102a47824 */ /* 0x004fca00030e06a4 */
[----:B------:R0:W-:Y:S04]  /*c9b0*/  STL [R1+0x18c], R164 ;  /* 0x00018ca401007387 */ /* 0x0001e80000100800 */
[----:B------:R-:W2:Y:S01]  /*c9c0*/  LDL.LU R198, [R1+0x16c] ;  /* 0x00016c0001c67983 */ /* 0x000ea20000300800 */
[----:B---3--:R-:W-:-:S05]  /*c9d0*/  IADD3 R162, P6, R23, R162, RZ ;  /* 0x000000a217a27210 */ /* 0x008fca0007fde0ff */
[----:B------:R1:W-:Y:S04]  /*c9e0*/  STL [R1+0x160], R162 ;  /* 0x000160a201007387 */ /* 0x0003e80000100800 */
[----:B------:R-:W3:Y:S04]  /*c9f0*/  LDL.LU R196, [R1+0x140] ;  /* 0x0001400001c47983 */ /* 0x000ee80000300800 */
[----:B------:R-:W3:Y:S04]  /*ca00*/  LDL.LU R193, [R1+0x164] ;  /* 0x0001640001c17983 */ /* 0x000ee80000300800 */
[----:B------:R-:W3:Y:S04]  /*ca10*/  LDL.LU R194, [R1+0x138] ;  /* 0x0001380001c27983 */ /* 0x000ee80000300800 */
[----:B------:R-:W3:Y:S04]  /*ca20*/  LDL.LU R192, [R1+0x15c] ;  /* 0x00015c0001c07983 */ /* 0x000ee80000300800 */
[----:B0-----:R-:W3:Y:S04]  /*ca30*/  LDL.LU R164, [R1+0x130] ;  /* 0x0001300001a47983 */ /* 0x001ee80000300800 */
[----:B------:R-:W3:Y:S04]  /*ca40*/  LDL.LU R189, [R1+0x154] ;  /* 0x0001540001bd7983 */ /* 0x000ee80000300800 */
        /* <DEDUP_REMOVED lines=11> */
[----:B-1----:R-:W3:Y:S01]  /*cb00*/  LDL.LU R162, [R1+0x124] ;  /* 0x0001240001a27983 */ /* 0x002ee20000300800 */
[----:B----4-:R-:W-:-:S05]  /*cb10*/  IMAD.X R90, R2, 0x1, R90, P1 ;  /* 0x00000001025a7824 */ /* 0x010fca00008e065a */
[----:B------:R0:W-:Y:S04]  /*cb20*/  STL [R1+0x184], R90 ;  /* 0x0001845a01007387 */ /* 0x0001e80000100800 */
[----:B0-----:R-:W4:Y:S01]  /*cb30*/  LDL.LU R90, [R1+0xf8] ;  /* 0x0000f800015a7983 */ /* 0x001f220000300800 */
[----:B------:R-:W-:-:S05]  /*cb40*/  IADD3 R91, P1, R23, R91, RZ ;  /* 0x0000005b175b7210 */ /* 0x000fca0007f3e0ff */
[----:B------:R0:W-:Y:S01]  /*cb50*/  STL [R1+0x158], R91 ;  /* 0x0001585b01007387 */ /* 0x0001e20000100800 */
[----:B------:R-:W-:-:S03]  /*cb60*/  IMAD.X R169, R2, 0x1, R169, P2 ;  /* 0x0000000102a97824 */ /* 0x000fc600010e06a9 */
[----:B0-----:R-:W4:Y:S04]  /*cb70*/  LDL.LU R91, [R1+0x11c] ;  /* 0x00011c00015b7983 */ /* 0x001f280000300800 */
[----:B------:R0:W-:Y:S01]  /*cb80*/  STL [R1+0x17c], R169 ;  /* 0x00017ca901007387 */ /* 0x0001e20000100800 */
[----:B------:R-:W-:-:S03]  /*cb90*/  IADD3 R166, P2, R23, R166, RZ ;  /* 0x000000a617a67210 */ /* 0x000fc60007f5e0ff */
[----:B0-----:R-:W4:Y:S04]  /*cba0*/  LDL.LU R169, [R1+0xf0] ;  /* 0x0000f00001a97983 */ /* 0x001f280000300800 */
[----:B------:R-:W4:Y:S04]  /*cbb0*/  LDL.LU R171, [R1+0x114] ;  /* 0x0001140001ab7983 */ /* 0x000f280000300800 */
[----:B------:R0:W-:Y:S04]  /*cbc0*/  STL [R1+0x150], R166 ;  /* 0x000150a601007387 */ /* 0x0001e80000100800 */
[----:B0-----:R-:W4:Y:S01]  /*cbd0*/  LDL.LU R166, [R1+0xe8] ;  /* 0x0000e80001a67983 */ /* 0x001f220000300800 */
[----:B------:R-:W-:Y:S01]  /*cbe0*/  IMAD.X R200, R2, 0x1, R200, P3 ;  /* 0x0000000102c87824 */ /* 0x000fe200018e06c8 */
[----:B------:R-:W-:-:S04]  /*cbf0*/  IADD3 R197, P3, R23, R197, RZ ;  /* 0x000000c517c57210 */ /* 0x000fc80007f7e0ff */
[----:B------:R-:W-:Y:S04]  /*cc00*/  STL [R1+0x174], R200 ;  /* 0x000174c801007387 */ /* 0x000fe80000100800 */
[----:B------:R-:W-:Y:S01]  /*cc10*/  STL [R1+0x148], R197 ;  /* 0x000148c501007387 */ /* 0x000fe20000100800 */
[----:B--2---:R-:W-:-:S05]  /*cc20*/  IMAD.X R198, R2, 0x1, R198, P4 ;  /* 0x0000000102c67824 */ /* 0x004fca00020e06c6 */
[----:B------:R-:W-:Y:S01]  /*cc30*/  STL [R1+0x16c], R198 ;  /* 0x00016cc601007387 */ /* 0x000fe20000100800 */
[----:B---3--:R-:W-:Y:S01]  /*cc40*/  IADD3 R196, P4, R23, R196, RZ ;  /* 0x000000c417c47210 */ /* 0x008fe20007f9e0ff */
[----:B------:R-:W-:-:S04]  /*cc50*/  IMAD.X R193, R2, 0x1, R193, P5 ;  /* 0x0000000102c17824 */ /* 0x000fc800028e06c1 */
[----:B------:R-:W-:Y:S01]  /*cc60*/  STL [R1+0x140], R196 ;  /* 0x000140c401007387 */ /* 0x000fe20000100800 */
[C---:B------:R-:W-:Y:S01]  /*cc70*/  IADD3 R194, P5, R23.reuse, R194, RZ ;  /* 0x000000c217c27210 */ /* 0x040fe20007fbe0ff */
[C---:B------:R-:W-:Y:S01]  /*cc80*/  IMAD.X R192, R2.reuse, 0x1, R192, P6 ;  /* 0x0000000102c07824 */ /* 0x040fe200030e06c0 */
[----:B------:R-:W-:Y:S01]  /*cc90*/  IADD3 R164, P6, R23, R164, RZ ;  /* 0x000000a417a47210 */ /* 0x000fe20007fde0ff */
[----:B------:R-:W-:Y:S01]  /*cca0*/  STL [R1+0x164], R193 ;  /* 0x000164c101007387 */ /* 0x000fe20000100800 */
[----:B------:R-:W-:-:S03]  /*ccb0*/  IMAD.X R189, R2, 0x1, R189, P1 ;  /* 0x0000000102bd7824 */ /* 0x000fc600008e06bd */
[----:B------:R0:W-:Y:S01]  /*ccc0*/  STL [R1+0x130], R164 ;  /* 0x000130a401007387 */ /* 0x0001e20000100800 */
[----:B------:R-:W-:-:S03]  /*ccd0*/  IADD3 R190, P1, R23, R190, RZ ;  /* 0x000000be17be7210 */ /* 0x000fc60007f3e0ff */
[----:B------:R-:W-:Y:S01]  /*cce0*/  STL [R1+0x138], R194 ;  /* 0x000138c201007387 */ /* 0x000fe20000100800 */
[----:B------:R-:W-:-:S03]  /*ccf0*/  IMAD.X R188, R2, 0x1, R188, P2 ;  /* 0x0000000102bc7824 */ /* 0x000fc600010e06bc */
[----:B0-----:R-:W2:Y:S01]  /*cd00*/  LDL.LU R164, [R1+0x10c] ;  /* 0x00010c0001a47983 */ /* 0x001ea20000300800 */
        /* <DEDUP_REMOVED lines=18> */
[----:B------:R-:W-:Y:S04]  /*ce30*/  STL [R1+0x110], R182 ;  /* 0x000110b601007387 */ /* 0x000fe80000100800 */
[----:B------:R-:W-:Y:S04]  /*ce40*/  STL [R1+0x134], R180 ;  /* 0x000134b401007387 */ /* 0x000fe80000100800 */
[----:B------:R-:W-:Y:S04]  /*ce50*/  STL [R1+0x108], R178 ;  /* 0x000108b201007387 */ /* 0x000fe80000100800 */
[----:B------:R0:W-:Y:S04]  /*ce60*/  STL [R1+0x124], R162 ;  /* 0x000124a201007387 */ /* 0x0001e80000100800 */
[----:B------:R-:W-:Y:S04]  /*ce70*/  STL [R1+0x12c], R176 ;  /* 0x00012cb001007387 */ /* 0x000fe80000100800 */
[----:B0-----:R-:W3:Y:S04]  /*ce80*/  LDL.LU R162, [R1+0xe0] ;  /* 0x0000e00001a27983 */ /* 0x001ee80000300800 */
[----:B------:R-:W-:Y:S01]  /*ce90*/  STL [R1+0x100], R174 ;  /* 0x000100ae01007387 */ /* 0x000fe20000100800 */
[----:B----4-:R-:W-:-:S05]  /*cea0*/  IADD3 R90, P1, R23, R90, RZ ;  /* 0x0000005a175a7210 */ /* 0x010fca0007f3e0ff */
[----:B------:R0:W-:Y:S04]  /*ceb0*/  STL [R1+0xf8], R90 ;  /* 0x0000f85a01007387 */ /* 0x0001e80000100800 */
[----:B0-----:R-:W4:Y:S01]  /*cec0*/  LDL.LU R90, [R1+0x104] ;  /* 0x00010400015a7983 */ /* 0x001f220000300800 */
[----:B------:R-:W-:-:S05]  /*ced0*/  IMAD.X R91, R2, 0x1, R91, P2 ;  /* 0x00000001025b7824 */ /* 0x000fca00010e065b */
[----:B------:R0:W-:Y:S01]  /*cee0*/  STL [R1+0x11c], R91 ;  /* 0x00011c5b01007387 */ /* 0x0001e20000100800 */
[----:B------:R-:W-:-:S03]  /*cef0*/  IADD3 R169, P2, R23, R169, RZ ;  /* 0x000000a917a97210 */ /* 0x000fc60007f5e0ff */
[----:B0-----:R-:W4:Y:S01]  /*cf00*/  LDL.LU R91, [R1+0xd8] ;  /* 0x0000d800015b7983 */ /* 0x001f220000300800 */
[----:B------:R-:W-:-:S03]  /*cf10*/  IMAD.X R171, R2, 0x1, R171, P3 ;  /* 0x0000000102ab7824 */ /* 0x000fc600018e06ab */
[----:B------:R0:W-:Y:S04]  /*cf20*/  STL [R1+0xf0], R169 ;  /* 0x0000f0a901007387 */ /* 0x0001e80000100800 */
[----:B0-----:R-:W4:Y:S01]  /*cf30*/  LDL.LU R169, [R1+0xfc] ;  /* 0x0000fc0001a97983 */ /* 0x001f220000300800 */
        /* <DEDUP_REMOVED lines=10> */
[----:B0-----:R-:W4:Y:S04]  /*cfe0*/  LDL.LU R166, [R1+0xdc] ;  /* 0x0000dc0001a67983 */ /* 0x001f280000300800 */
[----:B------:R-:W4:Y:S04]  /*cff0*/  LDL.LU R189, [R1+0xb0] ;  /* 0x0000b00001bd7983 */ /* 0x000f280000300800 */
[----:B------:R-:W4:Y:S04]  /*d000*/  LDL.LU R190, [R1+0xd4] ;  /* 0x0000d40001be7983 */ /* 0x000f280000300800 */
[----:B------:R-:W4:Y:S01]  /*d010*/  LDL.LU R188, [R1+0xa8] ;  /* 0x0000a80001bc7983 */ /* 0x000f220000300800 */
[----:B--2---:R-:W-:-:S05]  /*d020*/  IMAD.X R164, R2, 0x1, R164, P4 ;  /* 0x0000000102a47824 */ /* 0x004fca00020e06a4 */
[----:B------:R0:W-:Y:S04]  /*d030*/  STL [R1+0x10c], R164 ;  /* 0x00010ca401007387 */ /* 0x0001e80000100800 */
        /* <DEDUP_REMOVED lines=9> */
[----:B0-----:R-:W2:Y:S01]  /*d0d0*/  LDL.LU R164, [R1+0x80] ;  /* 0x0000800001a47983 */ /* 0x001ea20000300800 */
[----:B---3--:R-:W-:-:S05]  /*d0e0*/  IADD3 R162, P4, R23, R162, RZ ;  /* 0x000000a217a27210 */ /* 0x008fca0007f9e0ff */
[----:B------:R0:W-:Y:S04]  /*d0f0*/  STL [R1+0xe0], R162 ;  /* 0x0000e0a201007387 */ /* 0x0001e80000100800 */
[----:B0-----:R-:W3:Y:S01]  /*d100*/  LDL.LU R162, [R1+0xa4] ;  /* 0x0000a40001a27983 */ /* 0x001ee20000300800 */
[----:B----4-:R-:W-:-:S05]  /*d110*/  IMAD.X R90, R2, 0x1, R90, P5 ;  /* 0x00000001025a7824 */ /* 0x010fca00028e065a */
[----:B------:R0:W-:Y:S04]  /*d120*/  STL [R1+0x104], R90 ;  /* 0x0001045a01007387 */ /* 0x0001e80000100800 */
[----:B0-----:R-:W4:Y:S01]  /*d130*/  LDL.LU R90, [R1+0x78] ;  /* 0x00007800015a7983 */ /* 0x001f220000300800 */
[----:B------:R-:W-:-:S05]  /*d140*/  IADD3 R91, P5, R23, R91, RZ ;  /* 0x0000005b175b7210 */ /* 0x000fca0007fbe0ff */
        /* <DEDUP_REMOVED lines=14> */
[----:B------:R-:W-:Y:S04]  /*d230*/  STL [R1+0xc8], R198 ;  /* 0x0000c8c601007387 */ /* 0x000fe80000100800 */
        /* <DEDUP_REMOVED lines=8> */
[----:B------:R-:W-:-:S02]  /*d2c0*/  IADD3 R189, P4, R23, R189, RZ ;  /* 0x000000bd17bd7210 */ /* 0x000fc40007f9e0ff */
[C---:B------:R-:W-:Y:S01]  /*d2d0*/  IADD3 R188, P5, R23.reuse, R188, RZ ;  /* 0x000000bc17bc7210 */ /* 0x040fe20007fbe0ff */
[----:B------:R-:W-:Y:S04]  /*d2e0*/  STL [R1+0xb8], R192 ;  /* 0x0000b8c001007387 */ /* 0x000fe80000100800 */
[----:B------:R-:W-:Y:S04]  /*d2f0*/  STL [R1+0xb0], R189 ;  /* 0x0000b0bd01007387 */ /* 0x000fe80000100800 */
[----:B------:R-:W-:Y:S04]  /*d300*/  STL [R1+0xd4], R190 ;  /* 0x0000d4be01007387 */ /* 0x000fe80000100800 */
[----:B------:R-:W-:Y:S01]  /*d310*/  STL [R1+0xa8], R188 ;  /* 0x0000a8bc01007387 */ /* 0x000fe20000100800 */
[----:B--2---:R-:W-:Y:S01]  /*d320*/  IMAD.X R185, R2, 0x1, R185, P6 ;  /* 0x0000000102b97824 */ /* 0x004fe200030e06b9 */
[----:B------:R-:W-:-:S04]  /*d330*/  IADD3 R186, P6, R23, R186, RZ ;  /* 0x000000ba17ba7210 */ /* 0x000fc80007fde0ff */
        /* <DEDUP_REMOVED lines=12> */
[C---:B------:R-:W-:Y:S01]  /*d400*/  IMAD.X R174, R2.reuse, 0x1, R174, P4 ;  /* 0x0000000102ae7824 */ /* 0x040fe200020e06ae */
[----:B------:R-:W-:Y:S01]  /*d410*/  IADD3 R164, P4, R23, R164, RZ ;  /* 0x000000a417a47210 */ /* 0x000fe20007f9e0ff */
[----:B------:R-:W-:Y:S04]  /*d420*/  STL [R1+0xb4], R178 ;  /* 0x0000b4b201007387 */ /* 0x000fe80000100800 */
[----:B------:R0:W-:Y:S04]  /*d430*/  STL [R1+0x80], R164 ;  /* 0x000080a401007387 */ /* 0x0001e80000100800 */
[----:B------:R-:W-:Y:S04]  /*d440*/  STL [R1+0x88], R176 ;  /* 0x000088b001007387 */ /* 0x000fe80000100800 */
[----:B0-----:R-:W2:Y:S04]  /*d450*/  LDL.LU R164, [R1+0x8c] ;  /* 0x00008c0001a47983 */ /* 0x001ea80000300800 */
[----:B------:R-:W-:Y:S01]  /*d460*/  STL [R1+0xac], R174 ;  /* 0x0000acae01007387 */ /* 0x000fe20000100800 */
[----:B---3--:R-:W-:-:S05]  /*d470*/  IMAD.X R162, R2, 0x1, R162, P5 ;  /* 0x0000000102a27824 */ /* 0x008fca00028e06a2 */
[----:B------:R0:W-:Y:S04]  /*d480*/  STL [R1+0xa4], R162 ;  /* 0x0000a4a201007387 */ /* 0x0001e80000100800 */
[----:B0-----:R-:W3:Y:S01]  /*d490*/  LDL.LU R162, [R1+0x60] ;  /* 0x0000600001a27983 */ /* 0x001ee20000300800 */
[----:B----4-:R-:W-:-:S05]  /*d4a0*/  IADD3 R90, P5, R23, R90, RZ ;  /* 0x0000005a175a7210 */ /* 0x010fca0007fbe0ff */
[----:B------:R0:W-:Y:S04]  /*d4b0*/  STL [R1+0x78], R90 ;  /* 0x0000785a01007387 */ /* 0x0001e80000100800 */
[----:B0-----:R-:W4:Y:S01]  /*d4c0*/  LDL.LU R90, [R1+0x84] ;  /* 0x00008400015a7983 */ /* 0x001f220000300800 */
[----:B------:R-:W-:Y:S01]  /*d4d0*/  IMAD.X R91, R2, 0x1, R91, P6 ;  /* 0x00000001025b7824 */ /* 0x000fe200030e065b */
[----:B------:R-:W-:-:S04]  /*d4e0*/  IADD3 R171, P6, R23, R171, RZ ;  /* 0x000000ab17ab7210 */ /* 0x000fc80007fde0ff */
[----:B------:R0:W-:Y:S04]  /*d4f0*/  STL [R1+0x9c], R91 ;  /* 0x00009c5b01007387 */ /* 0x0001e80000100800 */
[----:B0-----:R-:W4:Y:S01]  /*d500*/  LDL.LU R91, [R1+0x58] ;  /* 0x00005800015b7983 */ /* 0x001f220000300800 */
[----:B------:R-:W-:-:S03]  /*d510*/  IMAD.X R169, R2, 0x1, R169, P1 ;  /* 0x0000000102a97824 */ /* 0x000fc600008e06a9 */
[----:B------:R-:W4:Y:S04]  /*d520*/  LDL.LU R197, [R1+0x7c] ;  /* 0x00007c0001c57983 */ /* 0x000f280000300800 */
[----:B------:R-:W4:Y:S04]  /*d530*/  LDL.LU R198, [R1+0x50] ;  /* 0x0000500001c67983 */ /* 0x000f280000300800 */
[----:B------:R0:W-:Y:S04]  /*d540*/  STL [R1+0x70], R171 ;  /* 0x000070ab01007387 */ /* 0x0001e80000100800 */
[----:B------:R-:W4:Y:S04]  /*d550*/  LDL.LU R196, [R1+0x74] ;  /* 0x0000740001c47983 */ /* 0x000f280000300800 */
[----:B------:R1:W-:Y:S04]  /*d560*/  STL [R1+0x94], R169 ;  /* 0x000094a901007387 */ /* 0x0003e80000100800 */
[----:B------:R-:W4:Y:S04]  /*d570*/  LDL.LU R193, [R1+0x48] ;  /* 0x0000480001c17983 */ /* 0x000f280000300800 */
[----:B------:R-:W4:Y:S04]  /*d580*/  LDL.LU R194, [R1+0x6c] ;  /* 0x00006c0001c27983 */ /* 0x000f280000300800 */
[----:B------:R-:W4:Y:S04]  /*d590*/  LDL.LU R192, [R1+0x40] ;  /* 0x0000400001c07983 */ /* 0x000f280000300800 */
[----:B------:R-:W4:Y:S01]  /*d5a0*/  LDL.LU R189, [R1+0x64] ;  /* 0x0000640001bd7983 */ /* 0x000f220000300800 */
[----:B------:R-:W-:-:S03]  /*d5b0*/  IADD3 R166, P1, R23, R166, RZ ;  /* 0x000000a617a67210 */ /* 0x000fc60007f3e0ff */
[----:B------:R-:W4:Y:S04]  /*d5c0*/  LDL.LU R190, [R1+0x38] ;  /* 0x0000380001be7983 */ /* 0x000f280000300800 */
        /* <DEDUP_REMOVED lines=12> */
[----:B-1----:R-:W4:Y:S04]  /*d690*/  LDL.LU R169, [R1+0x8] ;  /* 0x0000080001a97983 */ /* 0x002f280000300800 */
[----:B------:R-:W4:Y:S01]  /*d6a0*/  LDL.LU R166, [R1+0x2c] ;  /* 0x00002c0001a67983 */ /* 0x000f220000300800 */
[----:B------:R-:W-:-:S04]  /*d6b0*/  USHF.L.U32 UR4, UR24, 0x7, URZ ;  /* 0x0000000718047899 */ /* 0x000fc8000800063f */
[----:B------:R-:W-:-:S04]  /*d6c0*/  ULOP3.LUT UR4, UR4, 0x200, URZ, 0xc0, !UPT ;  /* 0x0000020004047892 */ /* 0x000fc8000f8ec03f */
[----:B------:R-:W-:Y:S01]  /*d6d0*/  ULEA.HI UR4, UR16, UR4, URZ, 0x1c ;  /* 0x0000000410047291 */ /* 0x000fe2000f8fe03f */
[----:B------:R-:W-:-:S03]  /*d6e0*/  WARPGROUP.ARRIVE ;  /* 0x00000000000079c5 */ /* 0x000fc60000000000 */
[----:B------:R-:W-:Y:S01]  /*d6f0*/  ULOP3.LUT UR8, UR4, 0x3fff, URZ, 0xc0, !UPT ;  /* 0x00003fff04087892 */ /* 0x000fe2000f8ec03f */
[----:B------:R-:W-:-:S08]  /*d700*/  UMOV UR9, 0x40000040 ;  /* 0x4000004000097882 */ /* 0x000fd00000000000 */
[----:B------:R-:W-:Y:S01]  /*d710*/  QGMMA.64x64x32.F32.E5M2.E5M2 R56, gdesc[UR8], R56 ;  /* 0x00e00000083879f3 */ /* 0x000fe20008703838 */
[----:B--2---:R-:W-:-:S05]  /*d720*/  IMAD.X R164, R2, 0x1, R164, P2 ;  /* 0x0000000102a47824 */ /* 0x004fca00010e06a4 */
[----:B------:R0:W-:Y:S04]  /*d730*/  STL [R1+0x8c], R164 ;  /* 0x00008ca401007387 */ /* 0x0001e80000100800 */
[----:B0-----:R-:W2:Y:S01]  /*d740*/  LDL.LU R164, [R1+0x24] ;  /* 0x0000240001a47983 */ /* 0x001ea20000300800 */
[----:B---3--:R-:W-:-:S05]  /*d750*/  IADD3 R162, P2, R23, R162, RZ ;  /* 0x000000a217a27210 */ /* 0x008fca0007f5e0ff */
[----:B------:R0:W-:Y:S04]  /*d760*/  STL [R1+0x60], R162 ;  /* 0x000060a201007387 */ /* 0x0001e80000100800 */
[----:B0-----:R-:W3:Y:S01]  /*d770*/  LDL.LU R162, [R1+0x1c] ;  /* 0x00001c0001a27983 */ /* 0x001ee20000300800 */
[----:B----4-:R-:W-:-:S05]  /*d780*/  IMAD.X R90, R2, 0x1, R90, P3 ;  /* 0x00000001025a7824 */ /* 0x010fca00018e065a */
[----:B------:R0:W-:Y:S04]  /*d790*/  STL [R1+0x84], R90 ;  /* 0x0000845a01007387 */ /* 0x0001e80000100800 */
[----:B0-----:R-:W4:Y:S01]  /*d7a0*/  LDL.LU R90, [R1+0x14] ;  /* 0x00001400015a7983 */ /* 0x001f220000300800 */
[----:B------:R-:W-:Y:S01]  /*d7b0*/  IADD3 R91, P3, R23, R91, RZ ;  /* 0x0000005b175b7210 */ /* 0x000fe20007f7e0ff */
[----:B------:R-:W-:-:S04]  /*d7c0*/  IMAD.X R197, R2, 0x1, R197, P4 ;  /* 0x0000000102c57824 */ /* 0x000fc800020e06c5 */
        /* <DEDUP_REMOVED lines=26> */
[----:B------:R-:W-:-:S03]  /*d970*/  IADD3 R182, P4, R182, UR17, RZ ;  /* 0x00000011b6b67c10 */ /* 0x000fc6000ff9e0ff */
        /* <DEDUP_REMOVED lines=11> */
[----:B------:R-:W-:Y:S01]  /*da30*/  IADD3 R169, P1, R169, UR17, RZ ;  /* 0x00000011a9a97c10 */ /* 0x000fe2000ff3e0ff */
[----:B------:R-:W-:Y:S01]  /*da40*/  IMAD.X R166, R2, 0x1, R166, P2 ;  /* 0x0000000102a67824 */ /* 0x000fe200010e06a6 */
[----:B------:R-:W-:Y:S01]  /*da50*/  IADD3 R0, P2, R0, UR17, RZ ;  /* 0x0000001100007c10 */ /* 0x000fe2000ff5e0ff */
[----:B------:R-:W-:Y:S04]  /*da60*/  STL [R1+0x34], R171 ;  /* 0x000034ab01007387 */ /* 0x000fe80000100800 */
[----:B------:R0:W-:Y:S04]  /*da70*/  STL [R1], R0 ;  /* 0x0000000001007387 */ /* 0x0001e80000100800 */
[----:B------:R-:W-:Y:S04]  /*da80*/  STL [R1+0x8], R169 ;  /* 0x000008a901007387 */ /* 0x000fe80000100800 */
[----:B0-----:R-:W4:Y:S01]  /*da90*/  LDL.LU R0, [R1+0x490] ;  /* 0x0004900001007983 */ /* 0x001f220000300800 */
[----:B------:R-:W-:Y:S01]  /*daa0*/  UIADD3 UR8, UP0, UR8, 0x2, URZ ;  /* 0x0000000208087890 */ /* 0x000fe2000ff1e03f */
[----:B------:R-:W-:-:S03]  /*dab0*/  UMOV UR4, URZ ;  /* 0x0000003f00047c82 */ /* 0x000fc60008000000 */
[----:B------:R-:W-:-:S03]  /*dac0*/  UIADD3.X UR5, UR4, 0x40000040, URZ, UP0, !UPT ;  /* 0x4000004004057890 */ /* 0x000fc600087fe43f */
[----:B------:R-:W-:-:S06]  /*dad0*/  UMOV UR4, UR8 ;  /* 0x0000000800047c82 */ /* 0x000fcc0008000000 */
[----:B------:R-:W-:Y:S01]  /*dae0*/  QGMMA.64x64x32.F32.E5M2.E5M2 R56, gdesc[UR4], R56 ;  /* 0x00e00000043879f3 */ /* 0x000fe20008703838 */
[----:B------:R-:W-:Y:S02]  /*daf0*/  UIADD3.64 UR20, UR4, 0x2, URZ ;  /* 0x0000000204147897 */ /* 0x000fe4000fffe03f */
[----:B------:R-:W-:Y:S02]  /*db00*/  UIADD3.64 UR12, UR4, 0x4, URZ ;  /* 0x00000004040c7897 */ /* 0x000fe4000fffe03f */
[----:B------:R-:W-:-:S05]  /*db10*/  UIADD3.64 UR8, UR4, 0x3fe, URZ ;  /* 0x000003fe04087897 */ /* 0x000fca000fffe03f */
[----:B------:R-:W-:Y:S01]  /*db20*/  QGMMA.64x64x32.F32.E5M2.E5M2 R56, gdesc[UR20], R56 ;  /* 0x00e00000143879f3 */ /* 0x000fe20008703838 */
[----:B------:R-:W-:Y:S01]  /*db30*/  STL [R1+0x2c], R166 ;  /* 0x00002ca601007387 */ /* 0x000fe20000100800 */
[----:B--2---:R-:W-:-:S05]  /*db40*/  IMAD.X R164, R2, 0x1, R164, P3 ;  /* 0x0000000102a47824 */ /* 0x004fca00018e06a4 */
[----:B------:R-:W-:Y:S01]  /*db50*/  STL [R1+0x24], R164 ;  /* 0x000024a401007387 */ /* 0x000fe20000100800 */
[----:B---3--:R-:W-:-:S05]  /*db60*/  IADD3.X R162, R162, UR25, RZ, P4, !PT ;  /* 0x00000019a2a27c10 */ /* 0x008fca000a7fe4ff */
[----:B------:R-:W-:Y:S01]  /*db70*/  STL [R1+0x1c], R162 ;  /* 0x00001ca201007387 */ /* 0x000fe20000100800 */
[----:B------:R-:W-:Y:S04]  /*db80*/  QGMMA.64x64x32.F32.E5M2.E5M2 R56, gdesc[UR12], R56 ;  /* 0x00e000000c3879f3 */ /* 0x000fe80008703838 */
[----:B------:R-:W-:Y:S01]  /*db90*/  QGMMA.64x64x32.F32.E5M2.E5M2 R24, gdesc[UR8], R24 ;  /* 0x00e00000081879f3 */ /* 0x000fe20008703818 */
[----:B----4-:R-:W-:-:S05]  /*dba0*/  IADD3.X R90, R90, UR25, RZ, P5, !PT ;  /* 0x000000195a5a7c10 */ /* 0x010fca000affe4ff */
[----:B------:R-:W-:Y:S01]  /*dbb0*/  STL [R1+0x14], R90 ;  /* 0x0000145a01007387 */ /* 0x000fe20000100800 */
[----:B------:R-:W-:Y:S01]  /*dbc0*/  IADD3.X R91, R91, UR25, RZ, P6, !PT ;  /* 0x000000195b5b7c10 */ /* 0x000fe2000b7fe4ff */
[----:B------:R-:W-:Y:S01]  /*dbd0*/  UIADD3.64 UR28, UR4, 0x400, URZ ;  /* 0x00000400041c7897 */ /* 0x000fe2000fffe03f */
[----:B------:R-:W-:Y:S01]  /*dbe0*/  UMOV UR30, UR6 ;  /* 0x00000006001e7c82 */ /* 0x000fe20008000000 */
[----:B------:R-:W-:-:S07]  /*dbf0*/  UMOV UR31, UR7 ;  /* 0x00000007001f7c82 */ /* 0x000fce0008000000 */
[----:B------:R-:W-:Y:S01]  /*dc00*/  QGMMA.64x64x32.F32.E5M2.E5M2 R24, gdesc[UR28], R24 ;  /* 0x00e000001c1879f3 */ /* 0x000fe20008703818 */
[----:B------:R-:W-:-:S05]  /*dc10*/  IADD3.X R0, R0, UR25, RZ, P1, !PT ;  /* 0x0000001900007c10 */ /* 0x000fca0008ffe4ff */
[----:B------:R0:W-:Y:S04]  /*dc20*/  STL [R1+0x4], R0 ;  /* 0x0000040001007387 */ /* 0x0001e80000100800 */
[----:B------:R1:W-:Y:S04]  /*dc30*/  STL [R1+0xc], R91 ;  /* 0x00000c5b01007387 */ /* 0x0003e80000100800 */
[----:B0-----:R1:W5:Y:S01]  /*dc40*/  LDL.LU R0, [R1+0x48c] ;  /* 0x00048c0001007983 */ /* 0x0013620000300800 */
[----:B------:R-:W-:-:S09]  /*dc50*/  UIADD3.64 UR20, UR4, 0x402, URZ ;  /* 0x0000040204147897 */ /* 0x000fd2000fffe03f */
[----:B------:R-:W-:Y:S01]  /*dc60*/  QGMMA.64x64x32.F32.E5M2.E5M2 R24, gdesc[UR20], R24 ;  /* 0x00e00000141879f3 */ /* 0x000fe20008703818 */
[----:B------:R-:W-:Y:S01]  /*dc70*/  UIADD3.64 UR12, UR4, 0x404, URZ ;  /* 0x00000404040c7897 */ /* 0x000fe2000fffe03f */
[----:B------:R-:W-:Y:S02]  /*dc80*/  IADD3 R251, P3, R251, UR17, RZ ;  /* 0x00000011fbfb7c10 */ /* 0x000fe4000ff7e0ff */
[----:B------:R-:W-:Y:S02]  /*dc90*/  IADD3 R249, P4, R249, UR17, RZ ;  /* 0x00000011f9f97c10 */ /* 0x000fe4000ff9e0ff */
[----:B------:R-:W-:Y:S02]  /*dca0*/  IADD3 R247, P5, R247, UR17, RZ ;  /* 0x00000011f7f77c10 */ /* 0x000fe4000ffbe0ff */
[----:B------:R-:W-:Y:S02]  /*dcb0*/  IADD3.X R252, R252, UR25, RZ, P2, !PT ;  /* 0x00000019fcfc7c10 */ /* 0x000fe400097fe4ff */
[----:B------:R-:W-:-:S02]  /*dcc0*/  IADD3.X R250, R250, UR25, RZ, P3, !PT ;  /* 0x00000019fafa7c10 */ /* 0x000fc40009ffe4ff */
[----:B------:R-:W-:Y:S02]  /*dcd0*/  IADD3.X R248, R248, UR25, RZ, P4, !PT ;  /* 0x00000019f8f87c10 */ /* 0x000fe4000a7fe4ff */
[----:B------:R-:W-:Y:S02]  /*dce0*/  IADD3.X R246, R246, UR25, RZ, P5, !PT ;  /* 0x00000019f6f67c10 */ /* 0x000fe4000affe4ff */
[----:B------:R-:W-:Y:S02]  /*dcf0*/  IADD3 R245, P6, R245, UR17, RZ ;  /* 0x00000011f5f57c10 */ /* 0x000fe4000ffde0ff */
[----:B------:R-:W-:Y:S01]  /*dd00*/  IADD3 R243, P1, R243, UR17, RZ ;  /* 0x00000011f3f37c10 */ /* 0x000fe2000ff3e0ff */
[----:B------:R-:W-:Y:S01]  /*dd10*/  QGMMA.64x64x32.F32.E5M2.E5M2 R24, gdesc[UR12], R24, gsb0 ;  /* 0x00e000000c1879f3 */ /* 0x000fe20008003818 */
[----:B------:R-:W-:Y:S02]  /*dd20*/  IADD3 R241, P2, R241, UR17, RZ ;  /* 0x00000011f1f17c10 */ /* 0x000fe4000ff5e0ff */
[----:B------:R-:W-:-:S02]  /*dd30*/  IADD3 R239, P3, R239, UR17, RZ ;  /* 0x00000011efef7c10 */ /* 0x000fc4000ff7e0ff */
[----:B------:R-:W-:Y:S02]  /*dd40*/  IADD3 R237, P4, R237, UR17, RZ ;  /* 0x00000011eded7c10 */ /* 0x000fe4000ff9e0ff */
[----:B------:R-:W-:Y:S01]  /*dd50*/  IADD3 R235, P5, R235, UR17, RZ ;  /* 0x00000011ebeb7c10 */ /* 0x000fe2000ffbe0ff */
[----:B------:R-:W-:Y:S01]  /*dd60*/  VIADD R3, R3, 0x1 ;  /* 0x0000000103037836 */ /* 0x000fe20000000000 */
[----:B------:R-:W-:Y:S02]  /*dd70*/  IADD3.X R244, R244, UR25, RZ, P6, !PT ;  /* 0x00000019f4f47c10 */ /* 0x000fe4000b7fe4ff */
[----:B------:R-:W-:Y:S02]  /*dd80*/  IADD3.X R242, R242, UR25, RZ, P1, !PT ;  /* 0x00000019f2f27c10 */ /* 0x000fe40008ffe4ff */
[----:B------:R-:W-:Y:S02]  /*dd90*/  IADD3.X R240, R240, UR25, RZ, P2, !PT ;  /* 0x00000019f0f07c10 */ /* 0x000fe400097fe4ff */
[----:B------:R-:W-:-:S02]  /*dda0*/  IADD3.X R238, R238, UR25, RZ, P3, !PT ;  /* 0x00000019eeee7c10 */ /* 0x000fc40009ffe4ff */
[----:B------:R-:W-:Y:S02]  /*ddb0*/  IADD3.X R236, R236, UR25, RZ, P4, !PT ;  /* 0x00000019ecec7c10 */ /* 0x000fe4000a7fe4ff */
[----:B------:R-:W-:Y:S02]  /*ddc0*/  IADD3.X R234, R234, UR25, RZ, P5, !PT ;  /* 0x00000019eaea7c10 */ /* 0x000fe4000affe4ff */
[----:B------:R-:W-:Y:S02]  /*ddd0*/  IADD3 R233, P6, R233, UR17, RZ ;  /* 0x00000011e9e97c10 */ /* 0x000fe4000ffde0ff */
[----:B------:R-:W-:Y:S02]  /*dde0*/  IADD3 R231, P1, R231, UR17, RZ ;  /* 0x00000011e7e77c10 */ /* 0x000fe4000ff3e0ff */
[----:B------:R-:W-:Y:S02]  /*ddf0*/  IADD3 R229, P2, R229, UR17, RZ ;  /* 0x00000011e5e57c10 */ /* 0x000fe4000ff5e0ff */
[----:B------:R-:W-:-:S02]  /*de00*/  IADD3 R227, P3, R227, UR17, RZ ;  /* 0x00000011e3e37c10 */ /* 0x000fc4000ff7e0ff */
[----:B------:R-:W-:Y:S02]  /*de10*/  IADD3 R225, P4, R225, UR17, RZ ;  /* 0x00000011e1e17c10 */ /* 0x000fe4000ff9e0ff */
[----:B------:R-:W-:Y:S02]  /*de20*/  IADD3 R223, P5, R223, UR17, RZ ;  /* 0x00000011dfdf7c10 */ /* 0x000fe4000ffbe0ff */
[----:B------:R-:W-:Y:S02]  /*de30*/  ISETP.NE.U32.AND P0, PT, R3, R89, PT ;  /* 0x000000590300720c */ /* 0x000fe40003f05070 */
[----:B------:R-:W-:Y:S02]  /*de40*/  IADD3.X R232, R232, UR25, RZ, P6, !PT ;  /* 0x00000019e8e87c10 */ /* 0x000fe4000b7fe4ff */
[----:B------:R-:W-:Y:S02]  /*de50*/  IADD3.X R230, R230, UR25, RZ, P1, !PT ;  /* 0x00000019e6e67c10 */ /* 0x000fe40008ffe4ff */
[----:B------:R-:W-:-:S02]  /*de60*/  IADD3.X R228, R228, UR25, RZ, P2, !PT ;  /* 0x00000019e4e47c10 */ /* 0x000fc400097fe4ff */
[----:B------:R-:W-:Y:S02]  /*de70*/  IADD3.X R226, R226, UR25, RZ, P3, !PT ;  /* 0x00000019e2e27c10 */ /* 0x000fe40009ffe4ff */
[----:B------:R-:W-:Y:S02]  /*de80*/  IADD3.X R224, R224, UR25, RZ, P4, !PT ;  /* 0x00000019e0e07c10 */ /* 0x000fe4000a7fe4ff */
[----:B------:R-:W-:Y:S02]  /*de90*/  IADD3.X R222, R222, UR25, RZ, P5, !PT ;  /* 0x00000019dede7c10 */ /* 0x000fe4000affe4ff */
[----:B------:R-:W-:Y:S02]  /*dea0*/  IADD3 R221, P6, R221, UR17, RZ ;  /* 0x00000011dddd7c10 */ /* 0x000fe4000ffde0ff */
[----:B------:R-:W-:Y:S02]  /*deb0*/  IADD3 R219, P1, R219, UR17, RZ ;  /* 0x00000011dbdb7c10 */ /* 0x000fe4000ff3e0ff */
[----:B------:R-:W-:-:S02]  /*dec0*/  IADD3 R217, P2, R217, UR17, RZ ;  /* 0x00000011d9d97c10 */ /* 0x000fc4000ff5e0ff */
[----:B------:R-:W-:Y:S02]  /*ded0*/  IADD3 R215, P3, R215, UR17, RZ ;  /* 0x00000011d7d77c10 */ /* 0x000fe4000ff7e0ff */
[----:B------:R-:W-:Y:S02]  /*dee0*/  IADD3 R21, P4, R21, UR17, RZ ;  /* 0x0000001115157c10 */ /* 0x000fe4000ff9e0ff */
[----:B------:R-:W-:Y:S02]  /*def0*/  IADD3 R20, P5, R20, UR17, RZ ;  /* 0x0000001114147c10 */ /* 0x000fe4000ffbe0ff */
        /* <DEDUP_REMOVED lines=11> */
[----:B------:R-:W-:Y:S01]  /*dfb0*/  IADD3 R14, P5, R14, UR17, RZ ;  /* 0x000000110e0e7c10 */ /* 0x000fe2000ffbe0ff */
[----:B------:R-:W-:Y:S02]  /*dfc0*/  WARPGROUP.DEPBAR.LE gsb0, 0x0 ;  /* 0x00008000000079c5 */ /* 0x000fe40000010000 */
[----:B------:R-:W-:Y:S02]  /*dfd0*/  IADD3.X R5, R5, UR25, RZ, P6, !PT ;  /* 0x0000001905057c10 */ /* 0x000fe4000b7fe4ff */
[----:B------:R-:W-:Y:S02]  /*dfe0*/  IADD3.X R13, R13, UR25, RZ, P1, !PT ;  /* 0x000000190d0d7c10 */ /* 0x000fe40008ffe4ff */
[----:B------:R-:W-:-:S02]  /*dff0*/  IADD3.X R12, R12, UR25, RZ, P2, !PT ;  /* 0x000000190c0c7c10 */ /* 0x000fc400097fe4ff */
[----:B------:R-:W-:Y:S02]  /*e000*/  IADD3.X R11, R11, UR25, RZ, P3, !PT ;  /* 0x000000190b0b7c10 */ /* 0x000fe40009ffe4ff */
[----:B------:R-:W-:Y:S02]  /*e010*/  IADD3.X R10, R10, UR25, RZ, P4, !PT ;  /* 0x000000190a0a7c10 */ /* 0x000fe4000a7fe4ff */
[----:B------:R-:W-:Y:S01]  /*e020*/  IADD3.X R9, R9, UR25, RZ, P5, !PT ;  /* 0x0000001909097c10 */ /* 0x000fe2000affe4ff */
[----:B-1----:R-:W-:Y:S06]  /*e030*/  @P0 BRA `(.L_x_2) ;  /* 0xffffff7400580947 */ /* 0x002fec000383ffff */
.L_x_1:
[----:B------:R-:W2:Y:S01]  /*e040*/  LDL.LU R91, [R1+0x488] ;  /* 0x00048800015b7983 */ /* 0x000ea20000300800 */
[----:B------:R-:W1:Y:S01]  /*e050*/  S2R R90, SR_TID.X ;  /* 0x00000000005a7919 */ /* 0x000e620000002100 */
[----:B------:R-:W-:Y:S01]  /*e060*/  F2FP.SATFINITE.E5M2.F32.PACK_AB_MERGE_C R58, R59, R58, RZ ;  /* 0x0000003a3b3a723e */ /* 0x000fe200048060ff */
[----:B------:R-:W-:Y:S01]  /*e070*/  ULDC.64 UR6, c[0x0][0x228] ;  /* 0x00008a0000067ab9 */ /* 0x000fe20000000a00 */
[----:B------:R-:W-:Y:S01]  /*e080*/  F2FP.SATFINITE.E5M2.F32.PACK_AB_MERGE_C R63, R63, R62, RZ ;  /* 0x0000003e3f3f723e */ /* 0x000fe200048060ff */
[----:B------:R-:W3:Y:S01]  /*e090*/  LDL.LU R89, [R1+0x484] ;  /* 0x0004840001597983 */ /* 0x000ee20000300800 */
[----:B------:R-:W-:Y:S01]  /*e0a0*/  F2FP.SATFINITE.E5M2.F32.PACK_AB_MERGE_C R56, R57, R56, RZ ;  /* 0x000000383938723e */ /* 0x000fe200048060ff */
[C---:B-----5:R-:W-:Y:S01]  /*e0b0*/  VIADD R4, R0.reuse, 0x2 ;  /* 0x0000000200047836 */ /* 0x060fe20000000000 */
[----:B------:R-:W-:Y:S01]  /*e0c0*/  F2FP.SATFINITE.E5M2.F32.PACK_AB_MERGE_C R61, R61, R60, RZ ;  /* 0x0000003c3d3d723e */ /* 0x000fe200048060ff */
[----:B------:R-:W-:Y:S01]  /*e0d0*/  ULDC UR4, c[0x0][0x244] ;  /* 0x0000910000047ab9 */ /* 0x000fe20000000800 */
[----:B------:R-:W-:Y:S01]  /*e0e0*/  F2FP.SATFINITE.E5M2.F32.PACK_AB_MERGE_C R24, R25, R24, RZ ;  /* 0x000000181918723e */ /* 0x000fe200048060ff */
[----:B0-----:R-:W-:Y:S01]  /*e0f0*/  VIADD R17, R0, 0x5 ;  /* 0x0000000500117836 */ /* 0x001fe20000000000 */
[----:B------:R-:W-:-:S02]  /*e100*/  F2FP.SATFINITE.E5M2.F32.PACK_AB_MERGE_C R26, R27, R26, RZ ;  /* 0x0000001a1b1a723e */ /* 0x000fc400048060ff */
[----:B------:R-:W-:Y:S02]  /*e110*/  F2FP.SATFINITE.E5M2.F32.PACK_AB_MERGE_C R29, R29, R28, RZ ;  /* 0x0000001c1d1d723e */ /* 0x000fe400048060ff */
[----:B------:R-:W-:Y:S02]  /*e120*/  F2FP.SATFINITE.E5M2.F32.PACK_AB_MERGE_C R31, R31, R30, RZ ;  /* 0x0000001e1f1f723e */ /* 0x000fe400048060ff */
[----:B------:R-:W-:Y:S02]  /*e130*/  PRMT R57, R58, 0x5410, R63 ;  /* 0x000054103a397816 */ /* 0x000fe4000000003f */
[----:B------:R-:W-:Y:S02]  /*e140*/  PRMT R56, R56, 0x5410, R61 ;  /* 0x0000541038387816 */ /* 0x000fe4000000003d */
[----:B------:R-:W-:Y:S02]  /*e150*/  PRMT R58, R24, 0x5410, R29 ;  /* 0x00005410183a7816 */ /* 0x000fe4000000001d */
[----:B------:R-:W-:-:S02]  /*e160*/  PRMT R59, R26, 0x5410, R31 ;  /* 0x000054101a3b7816 */ /* 0x000fc4000000001f */
[----:B------:R-:W-:Y:S02]  /*e170*/  F2FP.SATFINITE.E5M2.F32.PACK_AB_MERGE_C R66, R67, R66, RZ ;  /* 0x000000424342723e */ /* 0x000fe400048060ff */
[----:B------:R-:W-:Y:S02]  /*e180*/  F2FP.SATFINITE.E5M2.F32.PACK_AB_MERGE_C R71, R71, R70, RZ ;  /* 0x000000464747723e */ /* 0x000fe400048060ff */
[----:B------:R-:W-:Y:S02]  /*e190*/  F2FP.SATFINITE.E5M2.F32.PACK_AB_MERGE_C R64, R65, R64, RZ ;  /* 0x000000404140723e */ /* 0x000fe400048060ff */
[----:B------:R-:W-:Y:S01]  /*e1a0*/  F2FP.SATFINITE.E5M2.F32.PACK_AB_MERGE_C R69, R69, R68, RZ ;  /* 0x000000444545723e */ /* 0x000fe200048060ff */
[C---:B-1----:R-:W-:Y:S01]  /*e1b0*/  IMAD.SHL.U32 R3, R90.reuse, 0x80, RZ ;  /* 0x000000805a037824 */ /* 0x042fe200078e00ff */
[----:B------:R-:W-:Y:S02]  /*e1c0*/  LOP3.LUT R16, R90, 0xff, RZ, 0xc0, !PT ;  /* 0x000000ff5a107812 */ /* 0x000fe400078ec0ff */
[----:B------:R-:W-:-:S02]  /*e1d0*/  F2FP.SATFINITE.E5M2.F32.PACK_AB_MERGE_C R32, R33, R32, RZ ;  /* 0x000000202120723e */ /* 0x000fc400048060ff */
[----:B------:R-:W-:Y:S01]  /*e1e0*/  LOP3.LUT R5, R3, 0x800, RZ, 0xc0, !PT ;  /* 0x0000080003057812 */ /* 0x000fe200078ec0ff */
[----:B------:R-:W-:Y:S01]  /*e1f0*/  IMAD.SHL.U32 R3, R90, 0x8, RZ ;  /* 0x000000085a037824 */ /* 0x000fe200078e00ff */
[----:B------:R-:W-:Y:S01]  /*e200*/  LEA R16, R16, UR16, 0x4 ;  /* 0x0000001010107c11 */ /* 0x000fe2000f8e20ff */
[----:B------:R-:W-:Y:S01]  /*e210*/  BAR.SYNC.DEFER_BLOCKING 0x0 ;  /* 0x0000000000007b1d */ /* 0x000fe20000010000 */
[----:B------:R-:W-:Y:S02]  /*e220*/  F2FP.SATFINITE.E5M2.F32.PACK_AB_MERGE_C R34, R35, R34, RZ ;  /* 0x000000222322723e */ /* 0x000fe400048060ff */
[----:B------:R-:W-:Y:S02]  /*e230*/  LOP3.LUT R3, R3, 0x700, RZ, 0xc0, !PT ;  /* 0x0000070003037812 */ /* 0x000fe400078ec0ff */
[----:B------:R-:W-:Y:S02]  /*e240*/  F2FP.SATFINITE.E5M2.F32.PACK_AB_MERGE_C R37, R37, R36, RZ ;  /* 0x000000242525723e */ /* 0x000fe400048060ff */
[----:B------:R-:W-:-:S02]  /*e250*/  F2FP.SATFINITE.E5M2.F32.PACK_AB_MERGE_C R39, R39, R38, RZ ;  /* 0x000000262727723e */ /* 0x000fc400048060ff */
[----:B------:R-:W-:Y:S02]  /*e260*/  PRMT R65, R66, 0x5410, R71 ;  /* 0x0000541042417816 */ /* 0x000fe40000000047 */
[----:B------:R-:W-:Y:S02]  /*e270*/  PRMT R64, R64, 0x5410, R69 ;  /* 0x0000541040407816 */ /* 0x000fe40000000045 */
[----:B------:R-:W-:Y:S02]  /*e280*/  PRMT R66, R32, 0x5410, R37 ;  /* 0x0000541020427816 */ /* 0x000fe40000000025 */
[----:B------:R-:W-:Y:S02]  /*e290*/  PRMT R67, R34, 0x5410, R39 ;  /* 0x0000541022437816 */ /* 0x000fe40000000027 */
[----:B------:R-:W-:Y:S02]  /*e2a0*/  F2FP.SATFINITE.E5M2.F32.PACK_AB_MERGE_C R74, R75, R74, RZ ;  /* 0x0000004a4b4a723e */ /* 0x000fe400048060ff */
[----:B------:R-:W-:-:S02]  /*e2b0*/  F2FP.SATFINITE.E5M2.F32.PACK_AB_MERGE_C R79, R79, R78, RZ ;  /* 0x0000004e4f4f723e */ /* 0x000fc400048060ff */
[----:B------:R-:W-:Y:S02]  /*e2c0*/  F2FP.SATFINITE.E5M2.F32.PACK_AB_MERGE_C R72, R73, R72, RZ ;  /* 0x000000484948723e */ /* 0x000fe400048060ff */
[----:B------:R-:W-:Y:S02]  /*e2d0*/  F2FP.SATFINITE.E5M2.F32.PACK_AB_MERGE_C R77, R77, R76, RZ ;  /* 0x0000004c4d4d723e */ /* 0x000fe400048060ff */
[----:B------:R-:W-:Y:S02]  /*e2e0*/  F2FP.SATFINITE.E5M2.F32.PACK_AB_MERGE_C R40, R41, R40, RZ ;  /* 0x000000282928723e */ /* 0x000fe400048060ff */
[----:B------:R-:W-:Y:S02]  /*e2f0*/  F2FP.SATFINITE.E5M2.F32.PACK_AB_MERGE_C R42, R43, R42, RZ ;  /* 0x0000002a2b2a723e */ /* 0x000fe400048060ff */
        /* <DEDUP_REMOVED lines=18> */
[----:B--2---:R-:W-:-:S04]  /*e420*/  LOP3.LUT R2, R91, 0xf0, RZ, 0xc0, !PT ;  /* 0x000000f05b027812 */ /* 0x004fc800078ec0ff */
[----:B------:R-:W-:Y:S01]  /*e430*/  IADD3 R2, R5, UR16, R2 ;  /* 0x0000001005027c10 */ /* 0x000fe2000fffe002 */
[----:B------:R-:W-:Y:S01]  /*e440*/  VIADD R5, R0, 0x1 ;  /* 0x0000000100057836 */ /* 0x000fe20000000000 */
[----:B---3--:R-:W-:-:S03]  /*e450*/  ISETP.GE.AND P0, PT, R89, UR6, PT ;  /* 0x0000000659007c0c */ /* 0x008fc6000bf06270 */
[----:B------:R-:W-:Y:S01]  /*e460*/  IMAD.IADD R25, R3, 0x1, R2 ;  /* 0x0000000103197824 */ /* 0x000fe200078e0202 */
[----:B------:R-:W-:Y:S01]  /*e470*/  ULDC UR6, c[0x0][0x248] ;  /* 0x0000920000067ab9 */ /* 0x000fe20000000800 */
[----:B------:R-:W-:Y:S01]  /*e480*/  VIADD R2, R0, 0x4 ;  /* 0x0000000400027836 */ /* 0x000fe20000000000 */
[----:B------:R-:W-:Y:S01]  /*e490*/  ISETP.LT.AND P1, PT, R4, UR7, !P0 ;  /* 0x0000000704007c0c */ /* 0x000fe2000c721270 */
[C---:B------:R-:W-:Y:S01]  /*e4a0*/  VIADD R3, R0.reuse, 0x3 ;  /* 0x0000000300037836 */ /* 0x040fe20000000000 */
[----:B------:R-:W-:Y:S01]  /*e4b0*/  STSM.16.M88.4 [R25], R56 ;  /* 0x0000003819007844 */ /* 0x000fe20000000200 */
[----:B------:R-:W-:Y:S01]  /*e4c0*/  IMAD R4, R0, UR6, RZ ;  /* 0x0000000600047c24 */ /* 0x000fe2000f8e02ff */
[----:B------:R-:W-:Y:S01]  /*e4d0*/  BAR.SYNC.DEFER_BLOCKING 0x0 ;  /* 0x0000000000007b1d */ /* 0x000fe20000010000 */
[----:B------:R-:W-:Y:S01]  /*e4e0*/  ISETP.LT.AND P4, PT, R2, UR7, !P0 ;  /* 0x0000000702007c0c */ /* 0x000fe2000c781270 */
[----:B------:R-:W-:Y:S01]  /*e4f0*/  IMAD R2, R89, UR4, RZ ;  /* 0x0000000459027c24 */ /* 0x000fe2000f8e02ff */
[----:B------:R-:W-:Y:S01]  /*e500*/  ISETP.LT.AND P5, PT, R3, UR7, !P0 ;  /* 0x0000000703007c0c */ /* 0x000fe2000c7a1270 */
[----:B------:R-:W-:Y:S01]  /*e510*/  VIADD R21, R4, UR6 ;  /* 0x0000000604157c36 */ /* 0x000fe20008000000 */
[----:B------:R-:W-:Y:S01]  /*e520*/  ISETP.LT.AND P2, PT, R5, UR7, !P0 ;  /* 0x0000000705007c0c */ /* 0x000fe2000c741270 */
[----:B------:R-:W-:-:S02]  /*e530*/  ULDC.64 UR4, c[0x0][0x220] ;  /* 0x0000880000047ab9 */ /* 0x000fc40000000a00 */
[----:B------:R-:W-:Y:S01]  /*e540*/  IADD3 R3, P3, R2, UR4, RZ ;  /* 0x0000000402037c10 */ /* 0x000fe2000ff7e0ff */
[----:B------:R-:W-:-:S03]  /*e550*/  VIADD R23, R21, UR6 ;  /* 0x0000000615177c36 */ /* 0x000fc60008000000 */
[----:B------:R-:W-:Y:S01]  /*e560*/  LEA.HI.X.SX32 R2, R2, UR5, 0x1, P3 ;  /* 0x0000000502027c11 */ /* 0x000fe200098f0eff */
[----:B------:R-:W-:Y:S01]  /*e570*/  VIADD R24, R23, UR6 ;  /* 0x0000000617187c36 */ /* 0x000fe20008000000 */
[-C--:B------:R-:W-:Y:S02]  /*e580*/  IADD3 R18, P6, R4, R3.reuse, RZ ;  /* 0x0000000304127210 */ /* 0x080fe40007fde0ff */
[----:B------:R-:W-:Y:S02]  /*e590*/  ISETP.LT.AND P3, PT, R0, UR7, !P0 ;  /* 0x0000000700007c0c */ /* 0x000fe4000c761270 */
[-C--:B------:R-:W-:Y:S02]  /*e5a0*/  LEA.HI.X.SX32 R19, R4, R2.reuse, 0x1, P6 ;  /* 0x0000000204137211 */ /* 0x080fe400030f0eff */
[CC--:B------:R-:W-:Y:S01]  /*e5b0*/  IADD3 R20, P6, R21.reuse, R3.reuse, RZ ;  /* 0x0000000315147210 */ /* 0x0c0fe20007fde0ff */
[----:B------:R-:W0:Y:S03]  /*e5c0*/  LDS.128 R12, [R16] ;  /* 0x00000000100c7984 */ /* 0x000e260000000c00 */
[----:B------:R-:W-:Y:S01]  /*e5d0*/  LEA.HI.X.SX32 R21, R21, R2, 0x1, P6 ;  /* 0x0000000215157211 */ /* 0x000fe200030f0eff */
[----:B------:R-:W-:Y:S01]  /*e5e0*/  BAR.SYNC.DEFER_BLOCKING 0x0 ;  /* 0x0000000000007b1d */ /* 0x000fe20000010000 */
[----:B------:R-:W-:-:S04]  /*e5f0*/  IADD3 R22, P6, R23, R3, RZ ;  /* 0x0000000317167210 */ /* 0x000fc80007fde0ff */
[----:B------:R-:W-:Y:S01]  /*e600*/  LEA.HI.X.SX32 R23, R23, R2, 0x1, P6 ;  /* 0x0000000217177211 */ /* 0x000fe200030f0eff */
[----:B------:R-:W-:Y:S02]  /*e610*/  STSM.16.M88.4 [R25], R64 ;  /* 0x0000004019007844 */ /* 0x000fe40000000200 */
[----:B------:R-:W-:Y:S01]  /*e620*/  BAR.SYNC.DEFER_BLOCKING 0x0 ;  /* 0x0000000000007b1d */ /* 0x000fe20000010000 */
[C---:B0-----:R-:W-:Y:S02]  /*e630*/  PRMT R29, R12.reuse, 0x7770, RZ ;  /* 0x000077700c1d7816 */ /* 0x041fe400000000ff */
[----:B------:R-:W-:Y:S02]  /*e640*/  PRMT R27, R12, 0x7771, RZ ;  /* 0x000077710c1b7816 */ /* 0x000fe400000000ff */
[----:B------:R-:W-:Y:S01]  /*e650*/  PRMT R31, R13, 0x7771, RZ ;  /* 0x000077710d1f7816 */ /* 0x000fe200000000ff */
[----:B------:R-:W0:Y:S02]  /*e660*/  LDS.128 R8, [R16] ;  /* 0x0000000010087984 */ /* 0x000e240000000c00 */
[----:B------:R-:W-:Y:S06]  /*e670*/  BAR.SYNC.DEFER_BLOCKING 0x0 ;  /* 0x0000000000007b1d */ /* 0x000fec0000010000 */
[----:B------:R-:W-:Y:S02]  /*e680*/  STSM.16.M88.4 [R25], R72 ;  /* 0x0000004819007844 */ /* 0x000fe40000000200 */
[----:B------:R-:W-:Y:S06]  /*e690*/  BAR.SYNC.DEFER_BLOCKING 0x0 ;  /* 0x0000000000007b1d */ /* 0x000fec0000010000 */
[----:B------:R-:W1:Y:S02]  /*e6a0*/  LDS.128 R4, [R16] ;  /* 0x0000000010047984 */ /* 0x000e640000000c00 */
[----:B------:R-:W-:Y:S06]  /*e6b0*/  BAR.SYNC.DEFER_BLOCKING 0x0 ;  /* 0x0000000000007b1d */ /* 0x000fec0000010000 */
[----:B------:R2:W-:Y:S02]  /*e6c0*/  STSM.16.M88.4 [R25], R80 ;  /* 0x0000005019007844 */ /* 0x0005e40000000200 */
[----:B------:R-:W-:Y:S01]  /*e6d0*/  BAR.SYNC.DEFER_BLOCKING 0x0 ;  /* 0x0000000000007b1d */ /* 0x000fe20000010000 */
[----:B--2---:R-:W-:-:S04]  /*e6e0*/  VIADD R25, R24, UR6 ;  /* 0x0000000618197c36 */ /* 0x004fc80008000000 */
[----:B------:R-:W-:Y:S01]  /*e6f0*/  VIADD R26, R25, UR6 ;  /* 0x00000006191a7c36 */ /* 0x000fe20008000000 */
[----:B------:R2:W-:Y:S01]  /*e700*/  @P3 STG.E.U8 desc[UR18][R18.64], R29 ;  /* 0x0000001d12003986 */ /* 0x0005e2000c101112 */
[----:B------:R-:W-:Y:S01]  /*e710*/  ISETP.LT.AND P3, PT, R17, UR7, !P0 ;  /* 0x0000000711007c0c */ /* 0x000fe2000c761270 */
[C---:B------:R-:W-:Y:S02]  /*e720*/  VIADD R17, R0.reuse, 0x6 ;  /* 0x0000000600117836 */ /* 0x040fe40000000000 */
[----:B------:R3:W-:Y:S03]  /*e730*/  @P2 STG.E.U8 desc[UR18][R20.64], R27 ;  /* 0x0000001b14002986 */ /* 0x0007e6000c101112 */
[----:B------:R-:W-:Y:S01]  /*e740*/  ISETP.LT.AND P2, PT, R17, UR7, !P0 ;  /* 0x0000000711007c0c */ /* 0x000fe2000c741270 */
[----:B------:R-:W-:Y:S01]  /*e750*/  VIADD R17, R0, 0x7 ;  /* 0x0000000700117836 */ /* 0x000fe20000000000 */
[----:B--2---:R-:W-:-:S02]  /*e760*/  IADD3 R18, P6, R24, R3, RZ ;  /* 0x0000000318127210 */ /* 0x004fc40007fde0ff */
[----:B------:R-:W-:Y:S02]  /*e770*/  PRMT R29, R13, 0x7770, RZ ;  /* 0x000077700d1d7816 */ /* 0x000fe400000000ff */
[-C--:B------:R-:W-:Y:S02]  /*e780*/  LEA.HI.X.SX32 R19, R24, R2.reuse, 0x1, P6 ;  /* 0x0000000218137211 */ /* 0x080fe400030f0eff */
[CC--:B---3--:R-:W-:Y:S01]  /*e790*/  IADD3 R20, P6, R25.reuse, R3.reuse, RZ ;  /* 0x0000000319147210 */ /* 0x0c8fe20007fde0ff */
[----:B------:R2:W-:Y:S01]  /*e7a0*/  @P1 STG.E.U8 desc[UR18][R22.64], R29 ;  /* 0x0000001d16001986 */ /* 0x0005e2000c101112 */
[----:B------:R-:W-:Y:S02]  /*e7b0*/  PRMT R27, R14, 0x7770, RZ ;  /* 0x000077700e1b7816 */ /* 0x000fe400000000ff */
[----:B------:R-:W-:Y:S01]  /*e7c0*/  LEA.HI.X.SX32 R21, R25, R2, 0x1, P6 ;  /* 0x0000000219157211 */ /* 0x000fe200030f0eff */
[----:B------:R3:W-:Y:S01]  /*e7d0*/  @P5 STG.E.U8 desc[UR18][R18.64], R31 ;  /* 0x0000001f12005986 */ /* 0x0007e2000c101112 */
[----:B------:R-:W-:-:S02]  /*e7e0*/  IADD3 R24, P6, R26, R3, RZ ;  /* 0x000000031a187210 */ /* 0x000fc40007fde0ff */
[----:B------:R-:W-:Y:S01]  /*e7f0*/  ISETP.LT.AND P1, PT, R17, UR7, !P0 ;  /* 0x0000000711007c0c */ /* 0x000fe2000c721270 */
[----:B------:R-:W-:Y:S01]  /*e800*/  VIADD R17, R0, 0x8 ;  /* 0x0000000800117836 */ /* 0x000fe20000000000 */
[C---:B------:R-:W-:Y:S01]  /*e810*/  LEA.HI.X.SX32 R25, R26.reuse, R2, 0x1, P6 ;  /* 0x000000021a197211 */ /* 0x040fe200030f0eff */
[----:B------:R-:W-:Y:S01]  /*e820*/  VIADD R26, R26, UR6 ;  /* 0x000000061a1a7c36 */ /* 0x000fe20008000000 */
[----:B------:R4:W-:Y:S01]  /*e830*/  @P4 STG.E.U8 desc[UR18][R20.64], R27 ;  /* 0x0000001b14004986 */ /* 0x0009e2000c101112 */
[----:B--2---:R-:W-:Y:S02]  /*e840*/  PRMT R29, R14, 0x7771, RZ ;  /* 0x000077710e1d7816 */ /* 0x004fe400000000ff */
[----:B------:R-:W-:Y:S01]  /*e850*/  VIADD R22, R26, UR6 ;  /* 0x000000061a167c36 */ /* 0x000fe20008000000 */
[----:B------:R-:W-:Y:S01]  /*e860*/  ISETP.LT.AND P5, PT, R17, UR7, !P0 ;  /* 0x0000000711007c0c */ /* 0x000fe2000c7a1270 */
[----:B------:R-:W-:Y:S01]  /*e870*/  VIADD R17, R0, 0x9 ;  /* 0x0000000900117836 */ /* 0x000fe20000000000 */
[----:B---3--:R-:W-:Y:S01]  /*e880*/  IADD3 R18, P6, R26, R3, RZ ;  /* 0x000000031a127210 */ /* 0x008fe20007fde0ff */
[----:B------:R-:W-:Y:S01]  /*e890*/  VIADD R23, R22, UR6 ;  /* 0x0000000616177c36 */ /* 0x000fe20008000000 */
[----:B------:R2:W-:Y:S01]  /*e8a0*/  @P3 STG.E.U8 desc[UR18][R24.64], R29 ;  /* 0x0000001d18003986 */ /* 0x0005e2000c101112 */
[----:B------:R-:W-:-:S02]  /*e8b0*/  PRMT R31, R15, 0x7771, RZ ;  /* 0x000077710f1f7816 */ /* 0x000fc400000000ff */
[-C--:B------:R-:W-:Y:S01]  /*e8c0*/  LEA.HI.X.SX32 R19, R26, R2.reuse, 0x1, P6 ;  /* 0x000000021a137211 */ /* 0x080fe200030f0eff */
[----:B------:R-:W-:Y:S01]  /*e8d0*/  VIADD R26, R23, UR6 ;  /* 0x00000006171a7c36 */ /* 0x000fe20008000000 */
[-C--:B----4-:R-:W-:Y:S02]  /*e8e0*/  IADD3 R20, P6, R22, R3.reuse, RZ ;  /* 0x0000000316147210 */ /* 0x090fe40007fde0ff */
[----:B------:R-:W-:Y:S01]  /*e8f0*/  ISETP.LT.AND P4, PT, R17, UR7, !P0 ;  /* 0x0000000711007c0c */ /* 0x000fe2000c781270 */
[----:B------:R-:W-:Y:S01]  /*e900*/  VIADD R17, R0, 0xa ;  /* 0x0000000a00117836 */ /* 0x000fe20000000000 */
[----:B------:R-:W-:Y:S02]  /*e910*/  LEA.HI.X.SX32 R21, R22, R2, 0x1, P6 ;  /* 0x0000000216157211 */ /* 0x000fe400030f0eff */
[----:B------:R-:W-:Y:S02]  /*e920*/  IADD3 R22, P6, R23, R3, RZ ;  /* 0x0000000317167210 */ /* 0x000fe40007fde0ff */
[----:B------:R-:W-:-:S02]  /*e930*/  PRMT R27, R15, 0x7770, RZ ;  /* 0x000077700f1b7816 */ /* 0x000fc400000000ff */
[-C--:B------:R-:W-:Y:S02]  /*e940*/  LEA.HI.X.SX32 R23, R23, R2.reuse, 0x1, P6 ;  /* 0x0000000217177211 */ /* 0x080fe400030f0eff */
[----:B--2---:R-:W-:Y:S01]  /*e950*/  IADD3 R24, P6, R26, R3, RZ ;  /* 0x000000031a187210 */ /* 0x004fe20007fde0ff */
[----:B------:R2:W-:Y:S01]  /*e960*/  @P2 STG.E.U8 desc[UR18][R18.64], R27 ;  /* 0x0000001b12002986 */ /* 0x0005e2000c101112 */
[----:B------:R-:W-:Y:S01]  /*e970*/  ISETP.LT.AND P3, PT, R17, UR7, !P0 ;  /* 0x0000000711007c0c */ /* 0x000fe2000c761270 */
[----:B------:R-:W-:Y:S01]  /*e980*/  VIADD R17, R0, 0xb ;  /* 0x0000000b00117836 */ /* 0x000fe20000000000 */
[C---:B------:R-:W-:Y:S01]  /*e990*/  LEA.HI.X.SX32 R25, R26.reuse, R2, 0x1, P6 ;  /* 0x000000021a197211 */ /* 0x040fe200030f0eff */
[----:B------:R-:W-:Y:S01]  /*e9a0*/  VIADD R26, R26, UR6 ;  /* 0x000000061a1a7c36 */ /* 0x000fe20008000000 */
[----:B------:R-:W-:Y:S01]  /*e9b0*/  PRMT R29, R12, 0x7772, RZ ;  /* 0x000077720c1d7816 */ /* 0x000fe200000000ff */
[----:B------:R3:W-:Y:S01]  /*e9c0*/  @P1 STG.E.U8 desc[UR18][R20.64], R31 ;  /* 0x0000001f14001986 */ /* 0x0007e2000c101112 */
[----:B------:R-:W-:Y:S01]  /*e9d0*/  ISETP.LT.AND P2, PT, R17, UR7, !P0 ;  /* 0x0000000711007c0c */ /* 0x000fe2000c741270 */
[----:B------:R-:W-:-:S02]  /*e9e0*/  VIADD R17, R0, 0xc ;  /* 0x0000000c00117836 */ /* 0x000fc40000000000 */
[----:B------:R4:W-:Y:S01]  /*e9f0*/  @P5 STG.E.U8 desc[UR18][R22.64], R29 ;  /* 0x0000001d16005986 */ /* 0x0009e2000c101112 */
[----:B--2---:R-:W-:Y:S01]  /*ea00*/  PRMT R27, R12, 0x7773, RZ ;  /* 0x000077730c1b7816 */ /* 0x004fe200000000ff */
[----:B------:R-:W-:Y:S01]  /*ea10*/  VIADD R12, R0, 0xe ;  /* 0x0000000e000c7836 */ /* 0x000fe20000000000 */
[CC--:B------:R-:W-:Y:S02]  /*ea20*/  IADD3 R18, P6, R26.reuse, R3.reuse, RZ ;  /* 0x000000031a127210 */ /* 0x0c0fe40007fde0ff */
[----:B------:R-:W-:Y:S01]  /*ea30*/  ISETP.LT.AND P1, PT, R17, UR7, !P0 ;  /* 0x0000000711007c0c */ /* 0x000fe2000c721270 */
[----:B------:R2:W-:Y:S01]  /*ea40*/  @P4 STG.E.U8 desc[UR18][R24.64], R27 ;  /* 0x0000001b18004986 */ /* 0x0005e2000c101112 */
[----:B---3--:R-:W-:Y:S01]  /*ea50*/  VIADD R20, R26, UR6 ;  /* 0x000000061a147c36 */ /* 0x008fe20008000000 */
[----:B------:R-:W-:Y:S01]  /*ea60*/  ISETP.LT.AND P4, PT, R12, UR7, !P0 ;  /* 0x000000070c007c0c */ /* 0x000fe2000c781270 */
[----:B------:R-:W-:Y:S01]  /*ea70*/  VIADD R17, R0, 0xd ;  /* 0x0000000d00117836 */ /* 0x000fe20000000000 */
[----:B------:R-:W-:Y:S01]  /*ea80*/  LEA.HI.X.SX32 R19, R26, R2, 0x1, P6 ;  /* 0x000000021a137211 */ /* 0x000fe200030f0eff */
[C---:B------:R-:W-:Y:S01]  /*ea90*/  VIADD R21, R20.reuse, UR6 ;  /* 0x0000000614157c36 */ /* 0x040fe20008000000 */
[----:B------:R-:W-:-:S02]  /*eaa0*/  IADD3 R12, P6, R20, R3, RZ ;  /* 0x00000003140c7210 */ /* 0x000fc40007fde0ff */
[C---:B----4-:R-:W-:Y:S02]  /*eab0*/  PRMT R29, R13.reuse, 0x7772, RZ ;  /* 0x000077720d1d7816 */ /* 0x050fe400000000ff */
[----:B------:R-:W-:Y:S02]  /*eac0*/  PRMT R31, R13, 0x7773, RZ ;  /* 0x000077730d1f7816 */ /* 0x000fe400000000ff */
[-C--:B------:R-:W-:Y:S01]  /*ead0*/  LEA.HI.X.SX32 R13, R20, R2.reuse, 0x1, P6 ;  /* 0x00000002140d7211 */ /* 0x080fe200030f0eff */
[C---:B--2---:R-:W-:Y:S01]  /*eae0*/  VIADD R24, R21.reuse, UR6 ;  /* 0x0000000615187c36 */ /* 0x044fe20008000000 */
[-C--:B------:R-:W-:Y:S01]  /*eaf0*/  IADD3 R20, P6, R21, R3.reuse, RZ ;  /* 0x0000000315147210 */ /* 0x080fe20007fde0ff */
[----:B------:R2:W-:Y:S01]  /*eb00*/  @P3 STG.E.U8 desc[UR18][R18.64], R29 ;  /* 0x0000001d12003986 */ /* 0x0005e2000c101112 */
[----:B------:R-:W-:Y:S01]  /*eb10*/  ISETP.LT.AND P5, PT, R17, UR7, !P0 ;  /* 0x0000000711007c0c */ /* 0x000fe2000c7a1270 */
[----:B------:R-:W-:Y:S01]  /*eb20*/  VIADD R17, R0, 0xf ;  /* 0x0000000f00117836 */ /* 0x000fe20000000000 */
[----:B------:R-:W-:Y:S01]  /*eb30*/  LEA.HI.X.SX32 R21, R21, R2, 0x1, P6 ;  /* 0x0000000215157211 */ /* 0x000fe200030f0eff */
[----:B------:R3:W-:Y:S01]  /*eb40*/  @P2 STG.E.U8 desc[UR18][R12.64], R31 ;  /* 0x0000001f0c002986 */ /* 0x0007e2000c101112 */
[----:B------:R-:W-:-:S02]  /*eb50*/  IADD3 R22, P6, R24, R3, RZ ;  /* 0x0000000318167210 */ /* 0x000fc40007fde0ff */
[----:B------:R-:W-:Y:S02]  /*eb60*/  PRMT R27, R14, 0x7772, RZ ;  /* 0x000077720e1b7816 */ /* 0x000fe400000000ff */
[C---:B------:R-:W-:Y:S01]  /*eb70*/  LEA.HI.X.SX32 R23, R24.reuse, R2, 0x1, P6 ;  /* 0x0000000218177211 */ /* 0x040fe200030f0eff */
[----:B------:R-:W-:Y:S01]  /*eb80*/  VIADD R24, R24, UR6 ;  /* 0x0000000618187c36 */ /* 0x000fe20008000000 */
[----:B------:R-:W-:Y:S01]  /*eb90*/  ISETP.LT.AND P3, PT, R17, UR7, !P0 ;  /* 0x0000000711007c0c */ /* 0x000fe2000c761270 */
[----:B------:R4:W-:Y:S01]  /*eba0*/  @P1 STG.E.U8 desc[UR18][R20.64], R27 ;  /* 0x0000001b14001986 */ /* 0x0009e2000c101112 */
[----:B--2---:R-:W-:Y:S01]  /*ebb0*/  PRMT R29, R14, 0x7773, RZ ;  /* 0x000077730e1d7816 */ /* 0x004fe200000000ff */
[----:B------:R-:W-:Y:S01]  /*ebc0*/  VIADD R18, R24, UR6 ;  /* 0x0000000618127c36 */ /* 0x000fe20008000000 */
[----:B------:R-:W-:Y:S01]  /*ebd0*/  PRMT R25, R15, 0x7773, RZ ;  /* 0x000077730f197816 */ /* 0x000fe200000000ff */
[----:B---3--:R-:W-:Y:S01]  /*ebe0*/  VIADD R13, R0, 0x12 ;  /* 0x00000012000d7836 */ /* 0x008fe20000000000 */
[----:B------:R-:W-:Y:S01]  /*ebf0*/  IADD3 R12, P6, R24, R3, RZ ;  /* 0x00000003180c7210 */ /* 0x000fe20007fde0ff */
[----:B------:R2:W-:Y:S01]  /*ec00*/  @P5 STG.E.U8 desc[UR18][R22.64], R29 ;  /* 0x0000001d16005986 */ /* 0x0005e2000c101112 */
[----:B------:R-:W-:-:S02]  /*ec10*/  VIADD R17, R0, 0x10 ;  /* 0x0000001000117836 */ /* 0x000fc40000000000 */
[----:B------:R-:W-:Y:S01]  /*ec20*/  ISETP.LT.AND P5, PT, R13, UR7, !P0 ;  /* 0x000000070d007c0c */ /* 0x000fe2000c7a1270 */
[----:B------:R-:W-:Y:S01]  /*ec30*/  VIADD R19, R18, UR6 ;  /* 0x0000000612137c36 */ /* 0x000fe20008000000 */
[-C--:B------:R-:W-:Y:S02]  /*ec40*/  LEA.HI.X.SX32 R13, R24, R2.reuse, 0x1, P6 ;  /* 0x00000002180d7211 */ /* 0x080fe400030f0eff */
[----:B------:R-:W-:Y:S02]  /*ec50*/  IADD3 R14, P6, R18, R3, RZ ;  /* 0x00000003120e7210 */ /* 0x000fe40007fde0ff */
[----:B------:R-:W-:Y:S01]  /*ec60*/  ISETP.LT.AND P2, PT, R17, UR7, !P0 ;  /* 0x0000000711007c0c */ /* 0x000fe2000c741270 */
[----:B------:R-:W-:Y:S01]  /*ec70*/  VIADD R17, R0, 0x11 ;  /* 0x0000001100117836 */ /* 0x000fe20000000000 */
[----:B----4-:R-:W-:Y:S01]  /*ec80*/  PRMT R27, R15, 0x7772, RZ ;  /* 0x000077720f1b7816 */ /* 0x010fe200000000ff */
[----:B--2---:R-:W-:Y:S01]  /*ec90*/  VIADD R22, R19, UR6 ;  /* 0x0000000613167c36 */ /* 0x004fe20008000000 */
[----:B------:R-:W-:-:S02]  /*eca0*/  LEA.HI.X.SX32 R15, R18, R2, 0x1, P6 ;  /* 0x00000002120f7211 */ /* 0x000fc400030f0eff */
[-C--:B------:R-:W-:Y:S01]  /*ecb0*/  IADD3 R18, P6, R19, R3.reuse, RZ ;  /* 0x0000000313127210 */ /* 0x080fe20007fde0ff */
[----:B------:R2:W-:Y:S01]  /*ecc0*/  @P4 STG.E.U8 desc[UR18][R12.64], R27 ;  /* 0x0000001b0c004986 */ /* 0x0005e2000c101112 */
[----:B------:R-:W-:Y:S01]  /*ecd0*/  ISETP.LT.AND P1, PT, R17, UR7, !P0 ;  /* 0x0000000711007c0c */ /* 0x000fe2000c721270 */
[----:B------:R-:W-:Y:S01]  /*ece0*/  VIADD R17, R0, 0x13 ;  /* 0x0000001300117836 */ /* 0x000fe20000000000 */
[-C--:B------:R-:W-:Y:S01]  /*ecf0*/  LEA.HI.X.SX32 R19, R19, R2.reuse, 0x1, P6 ;  /* 0x0000000213137211 */ /* 0x080fe200030f0eff */
[----:B------:R3:W-:Y:S01]  /*ed00*/  @P3 STG.E.U8 desc[UR18][R14.64], R25 ;  /* 0x000000190e003986 */ /* 0x0007e2000c101112 */
[-C--:B------:R-:W-:Y:S02]  /*ed10*/  IADD3 R20, P6, R22, R3.reuse, RZ ;  /* 0x0000000316147210 */ /* 0x080fe40007fde0ff */
[----:B0-----:R-:W-:Y:S02]  /*ed20*/  PRMT R23, R8, 0x7770, RZ ;  /* 0x0000777008177816 */ /* 0x001fe400000000ff */
[C---:B------:R-:W-:Y:S01]  /*ed30*/  LEA.HI.X.SX32 R21, R22.reuse, R2, 0x1, P6 ;  /* 0x0000000216157211 */ /* 0x040fe200030f0eff */
[----:B------:R-:W-:Y:S01]  /*ed40*/  VIADD R22, R22, UR6 ;  /* 0x0000000616167c36 */ /* 0x000fe20008000000 */
[----:B------:R-:W-:Y:S01]  /*ed50*/  PRMT R29, R8, 0x7771, RZ ;  /* 0x00007771081d7816 */ /* 0x000fe200000000ff */
[C---:B--2---:R-:W-:Y:S01]  /*ed60*/  VIADD R13, R0.reuse, 0x16 ;  /* 0x00000016000d7836 */ /* 0x044fe20000000000 */
[----:B------:R0:W-:Y:S01]  /*ed70*/  @P2 STG.E.U8 desc[UR18][R18.64], R23 ;  /* 0x0000001712002986 */ /* 0x0001e2000c101112 */
[----:B------:R-:W-:Y:S01]  /*ed80*/  ISETP.LT.AND P4, PT, R17, UR7, !P0 ;  /* 0x0000000711007c0c */ /* 0x000fe2000c781270 */
[----:B------:R-:W-:Y:S01]  /*ed90*/  VIADD R17, R0, 0x14 ;  /* 0x0000001400117836 */ /* 0x000fe20000000000 */
[C---:B------:R-:W-:Y:S01]  /*eda0*/  IADD3 R12, P6, R22.reuse, R3, RZ ;  /* 0x00000003160c7210 */ /* 0x040fe20007fde0ff */
[----:B---3--:R-:W-:Y:S01]  /*edb0*/  VIADD R15, R22, UR6 ;  /* 0x00000006160f7c36 */ /* 0x008fe20008000000 */
[----:B------:R2:W-:Y:S01]  /*edc0*/  @P1 STG.E.U8 desc[UR18][R20.64], R29 ;  /* 0x0000001d14001986 */ /* 0x0005e2000c101112 */
[----:B------:R-:W-:-:S02]  /*edd0*/  ISETP.LT.AND P1, PT, R13, UR7, !P0 ;  /* 0x000000070d007c0c */ /* 0x000fc4000c721270 */
[-C--:B------:R-:W-:Y:S02]  /*ede0*/  LEA.HI.X.SX32 R13, R22, R2.reuse, 0x1, P6 ;  /* 0x00000002160d7211 */ /* 0x080fe400030f0eff */
[CC--:B------:R-:W-:Y:S01]  /*edf0*/  IADD3 R14, P6, R15.reuse, R3.reuse, RZ ;  /* 0x000000030f0e7210 */ /* 0x0c0fe20007fde0ff */
[----:B0-----:R-:W-:Y:S01]  /*ee00*/  VIADD R19, R15, UR6 ;  /* 0x000000060f137c36 */ /* 0x001fe20008000000 */
[----:B------:R-:W-:Y:S01]  /*ee10*/  ISETP.LT.AND P3, PT, R17, UR7, !P0 ;  /* 0x0000000711007c0c */ /* 0x000fe2000c761270 */
[C---:B------:R-:W-:Y:S01]  /*ee20*/  VIADD R17, R0.reuse, 0x15 ;  /* 0x0000001500117836 */ /* 0x040fe20000000000 */
[-C--:B------:R-:W-:Y:S01]  /*ee30*/  LEA.HI.X.SX32 R15, R15, R2.reuse, 0x1, P6 ;  /* 0x000000020f0f7211 */ /* 0x080fe200030f0eff */
[C---:B------:R-:W-:Y:S01]  /*ee40*/  VIADD R22, R19.reuse, UR6 ;  /* 0x0000000613167c36 */ /* 0x040fe20008000000 */
[----:B------:R-:W-:Y:S02]  /*ee50*/  IADD3 R18, P6, R19, R3, RZ ;  /* 0x0000000313127210 */ /* 0x000fe40007fde0ff */
[----:B------:R-:W-:Y:S01]  /*ee60*/  ISETP.LT.AND P2, PT, R17, UR7, !P0 ;  /* 0x0000000711007c0c */ /* 0x000fe2000c741270 */
[----:B------:R-:W-:Y:S01]  /*ee70*/  VIADD R17, R0, 0x17 ;  /* 0x0000001700117836 */ /* 0x000fe20000000000 */
[----:B------:R-:W-:-:S02]  /*ee80*/  LEA.HI.X.SX32 R19, R19, R2, 0x1, P6 ;  /* 0x0000000213137211 */ /* 0x000fc400030f0eff */
[C---:B--2---:R-:W-:Y:S02]  /*ee90*/  IADD3 R20, P6, R22.reuse, R3, RZ ;  /* 0x0000000316147210 */ /* 0x044fe40007fde0ff */
[C---:B------:R-:W-:Y:S02]  /*eea0*/  PRMT R23, R9.reuse, 0x7770, RZ ;  /* 0x0000777009177816 */ /* 0x040fe400000000ff */
[----:B------:R-:W-:Y:S02]  /*eeb0*/  PRMT R27, R9, 0x7771, RZ ;  /* 0x00007771091b7816 */ /* 0x000fe400000000ff */
[C---:B------:R-:W-:Y:S01]  /*eec0*/  LEA.HI.X.SX32 R21, R22.reuse, R2, 0x1, P6 ;  /* 0x0000000216157211 */ /* 0x040fe200030f0eff */
[----:B------:R-:W-:Y:S01]  /*eed0*/  VIADD R22, R22, UR6 ;  /* 0x0000000616167c36 */ /* 0x000fe20008000000 */
[----:B------:R0:W-:Y:S01]  /*eee0*/  @P5 STG.E.U8 desc[UR18][R12.64], R23 ;  /* 0x000000170c005986 */ /* 0x0001e2000c101112 */
[----:B------:R-:W-:Y:S02]  /*eef0*/  PRMT R25, R10, 0x7770, RZ ;  /* 0x000077700a197816 */ /* 0x000fe400000000ff */
[----:B------:R-:W-:Y:S01]  /*ef00*/  ISETP.LT.AND P5, PT, R17, UR7, !P0 ;  /* 0x0000000711007c0c */ /* 0x000fe2000c7a1270 */
[----:B------:R2:W-:Y:S01]  /*ef10*/  @P4 STG.E.U8 desc[UR18][R14.64], R27 ;  /* 0x0000001b0e004986 */ /* 0x0005e2000c101112 */
[----:B------:R-:W-:-:S03]  /*ef20*/  VIADD R17, R0, 0x18 ;  /* 0x0000001800117836 */ /* 0x000fc60000000000 */
[----:B------:R3:W-:Y:S02]  /*ef30*/  @P3 STG.E.U8 desc[UR18][R18.64], R25 ;  /* 0x0000001912003986 */ /* 0x0007e4000c101112 */
[----:B------:R-:W-:Y:S01]  /*ef40*/  ISETP.LT.AND P4, PT, R17, UR7, !P0 ;  /* 0x0000000711007c0c */ /* 0x000fe2000c781270 */
[----:B------:R-:W-:Y:S01]  /*ef50*/  VIADD R17, R0, 0x19 ;  /* 0x0000001900117836 */ /* 0x000fe20000000000 */
[----:B0-----:R-:W-:Y:S01]  /*ef60*/  PRMT R23, R10, 0x7771, RZ ;  /* 0x000077710a177816 */ /* 0x001fe200000000ff */
[----:B------:R-:W-:Y:S01]  /*ef70*/  VIADD R13, R0, 0x1a ;  /* 0x0000001a000d7836 */ /* 0x000fe20000000000 */
[C---:B------:R-:W-:Y:S01]  /*ef80*/  IADD3 R12, P6, R22.reuse, R3, RZ ;  /* 0x00000003160c7210 */ /* 0x040fe20007fde0ff */
[----:B--2---:R-:W-:Y:S02]  /*ef90*/  VIADD R15, R22, UR6 ;  /* 0x00000006160f7c36 */ /* 0x004fe40008000000 */
[----:B------:R0:W-:Y:S01]  /*efa0*/  @P2 STG.E.U8 desc[UR18][R20.64], R23 ;  /* 0x0000001714002986 */ /* 0x0001e2000c101112 */
[----:B------:R-:W-:-:S02]  /*efb0*/  ISETP.LT.AND P2, PT, R13, UR7, !P0 ;  /* 0x000000070d007c0c */ /* 0x000fc4000c741270 */
[-C--:B------:R-:W-:Y:S01]  /*efc0*/  LEA.HI.X.SX32 R13, R22, R2.reuse, 0x1, P6 ;  /* 0x00000002160d7211 */ /* 0x080fe200030f0eff */
[C---:B---3--:R-:W-:Y:S01]  /*efd0*/  VIADD R19, R15.reuse, UR6 ;  /* 0x000000060f137c36 */ /* 0x048fe20008000000 */
[-C--:B------:R-:W-:Y:S02]  /*efe0*/  IADD3 R14, P6, R15, R3.reuse, RZ ;  /* 0x000000030f0e7210 */ /* 0x080fe40007fde0ff */
[----:B------:R-:W-:Y:S01]  /*eff0*/  ISETP.LT.AND P3, PT, R17, UR7, !P0 ;  /* 0x0000000711007c0c */ /* 0x000fe2000c761270 */
[----:B------:R-:W-:Y:S01]  /*f000*/  VIADD R22, R19, UR6 ;  /* 0x0000000613167c36 */ /* 0x000fe20008000000 */
[----:B------:R-:W-:Y:S01]  /*f010*/  LEA.HI.X.SX32 R15, R15, R2, 0x1, P6 ;  /* 0x000000020f0f7211 */ /* 0x000fe200030f0eff */
[----:B------:R-:W-:Y:S01]  /*f020*/  VIADD R17, R0, 0x1b ;  /* 0x0000001b00117836 */ /* 0x000fe20000000000 */
[----:B------:R-:W-:Y:S02]  /*f030*/  IADD3 R18, P6, R19, R3, RZ ;  /* 0x0000000313127210 */ /* 0x000fe40007fde0ff */
[----:B------:R-:W-:-:S02]  /*f040*/  PRMT R25, R11, 0x7770, RZ ;  /* 0x000077700b197816 */ /* 0x000fc400000000ff */
[-C--:B------:R-:W-:Y:S02]  /*f050*/  LEA.HI.X.SX32 R19, R19, R2.reuse, 0x1, P6 ;  /* 0x0000000213137211 */ /* 0x080fe400030f0eff */
[C---:B0-----:R-:W-:Y:S01]  /*f060*/  IADD3 R20, P6, R22.reuse, R3, RZ ;  /* 0x0000000316147210 */ /* 0x041fe20007fde0ff */
[----:B------:R0:W-:Y:S01]  /*f070*/  @P1 STG.E.U8 desc[UR18][R12.64], R25 ;  /* 0x000000190c001986 */ /* 0x0001e2000c101112 */
[----:B------:R-:W-:Y:S02]  /*f080*/  PRMT R27, R11, 0x7771, RZ ;  /* 0x000077710b1b7816 */ /* 0x000fe400000000ff */
[C---:B------:R-:W-:Y:S01]  /*f090*/  LEA.HI.X.SX32 R21, R22.reuse, R2, 0x1, P6 ;  /* 0x0000000216157211 */ /* 0x040fe200030f0eff */
[----:B------:R-:W-:Y:S01]  /*f0a0*/  VIADD R22, R22, UR6 ;  /* 0x0000000616167c36 */ /* 0x000fe20008000000 */
[----:B------:R-:W-:Y:S01]  /*f0b0*/  PRMT R23, R8, 0x7772, RZ ;  /* 0x0000777208177816 */ /* 0x000fe200000000ff */
[----:B------:R2:W-:Y:S01]  /*f0c0*/  @P5 STG.E.U8 desc[UR18][R14.64], R27 ;  /* 0x0000001b0e005986 */ /* 0x0005e2000c101112 */
[----:B------:R-:W-:Y:S01]  /*f0d0*/  ISETP.LT.AND P1, PT, R17, UR7, !P0 ;  /* 0x0000000711007c0c */ /* 0x000fe2000c721270 */
[----:B------:R-:W-:-:S02]  /*f0e0*/  VIADD R17, R0, 0x1c ;  /* 0x0000001c00117836 */ /* 0x000fc40000000000 */
[----:B------:R3:W-:Y:S01]  /*f0f0*/  @P4 STG.E.U8 desc[UR18][R18.64], R23 ;  /* 0x0000001712004986 */ /* 0x0007e2000c101112 */
[----:B0-----:R-:W-:Y:S01]  /*f100*/  PRMT R25, R8, 0x7773, RZ ;  /* 0x0000777308197816 */ /* 0x001fe200000000ff */
[----:B------:R-:W-:Y:S01]  /*f110*/  VIADD R8, R0, 0x1e ;  /* 0x0000001e00087836 */ /* 0x000fe20000000000 */
[CC--:B------:R-:W-:Y:S02]  /*f120*/  IADD3 R12, P6, R22.reuse, R3.reuse, RZ ;  /* 0x00000003160c7210 */ /* 0x0c0fe40007fde0ff */
[----:B------:R-:W-:Y:S01]  /*f130*/  ISETP.LT.AND P5, PT, R17, UR7, !P0 ;  /* 0x0000000711007c0c */ /* 0x000fe2000c7a1270 */
[----:B------:R0:W-:Y:S01]  /*f140*/  @P3 STG.E.U8 desc[UR18][R20.64], R25 ;  /* 0x0000001914003986 */ /* 0x0001e2000c101112 */
[C---:B--2---:R-:W-:Y:S01]  /*f150*/  VIADD R15, R22.reuse, UR6 ;  /* 0x00000006160f7c36 */ /* 0x044fe20008000000 */
[----:B------:R-:W-:Y:S01]  /*f160*/  LEA.HI.X.SX32 R13, R22, R2, 0x1, P6 ;  /* 0x00000002160d7211 */ /* 0x000fe200030f0eff */
[----:B------:R-:W-:Y:S01]  /*f170*/  VIADD R14, R0, 0x1f ;  /* 0x0000001f000e7836 */ /* 0x000fe20000000000 */
[----:B------:R-:W-:Y:S01]  /*f180*/  ISETP.LT.AND P3, PT, R8, UR7, !P0 ;  /* 0x0000000708007c0c */ /* 0x000fe2000c761270 */
[----:B---3--:R-:W-:Y:S01]  /*f190*/  VIADD R18, R15, UR6 ;  /* 0x000000060f127c36 */ /* 0x008fe20008000000 */
[----:B------:R-:W-:Y:S01]  /*f1a0*/  PRMT R23, R9, 0x7772, RZ ;  /* 0x0000777209177816 */ /* 0x000fe200000000ff */
[----:B------:R-:W-:Y:S01]  /*f1b0*/  VIADD R17, R0, 0x1d ;  /* 0x0000001d00117836 */ /* 0x000fe20000000000 */
[----:B------:R-:W-:-:S02]  /*f1c0*/  IADD3 R8, P6, R15, R3, RZ ;  /* 0x000000030f087210 */ /* 0x000fc40007fde0ff */
[----:B------:R-:W-:Y:S01]  /*f1d0*/  PRMT R27, R9, 0x7773, RZ ;  /* 0x00007773091b7816 */ /* 0x000fe200000000ff */
[----:B------:R2:W-:Y:S01]  /*f1e0*/  @P2 STG.E.U8 desc[UR18][R12.64], R23 ;  /* 0x000000170c002986 */ /* 0x0005e2000c101112 */
[-C--:B------:R-:W-:Y:S01]  /*f1f0*/  LEA.HI.X.SX32 R9, R15, R2.reuse, 0x1, P6 ;  /* 0x000000020f097211 */ /* 0x080fe200030f0eff */
[----:B0-----:R-:W-:Y:S01]  /*f200*/  VIADD R20, R18, UR6 ;  /* 0x0000000612147c36 */ /* 0x001fe20008000000 */
[----:B------:R-:W-:Y:S02]  /*f210*/  ISETP.LT.AND P2, PT, R14, UR7, !P0 ;  /* 0x000000070e007c0c */ /* 0x000fe4000c741270 */
[----:B------:R-:W-:Y:S01]  /*f220*/  IADD3 R14, P6, R18, R3, RZ ;  /* 0x00000003120e7210 */ /* 0x000fe20007fde0ff */
[----:B------:R0:W-:Y:S01]  /*f230*/  @P1 STG.E.U8 desc[UR18][R8.64], R27 ;  /* 0x0000001b08001986 */ /* 0x0001e2000c101112 */
[----:B------:R-:W-:Y:S01]  /*f240*/  ISETP.LT.AND P4, PT, R17, UR7, !P0 ;  /* 0x0000000711007c0c */ /* 0x000fe2000c781270 */
[----:B------:R-:W-:Y:S01]  /*f250*/  VIADD R17, R0, 0x20 ;  /* 0x0000002000117836 */ /* 0x000fe20000000000 */
[----:B------:R-:W-:-:S02]  /*f260*/  LEA.HI.X.SX32 R15, R18, R2, 0x1, P6 ;  /* 0x00000002120f7211 */ /* 0x000fc400030f0eff */
[-C--:B------:R-:W-:Y:S01]  /*f270*/  IADD3 R18, P6, R20, R3.reuse, RZ ;  /* 0x0000000314127210 */ /* 0x080fe20007fde0ff */
[----:B--2---:R-:W-:Y:S01]  /*f280*/  VIADD R12, R0, 0x23 ;  /* 0x00000023000c7836 */ /* 0x004fe20000000000 */
[----:B------:R-:W-:Y:S02]  /*f290*/  PRMT R25, R10, 0x7772, RZ ;  /* 0x000077720a197816 */ /* 0x000fe400000000ff */
[C---:B------:R-:W-:Y:S01]  /*f2a0*/  LEA.HI.X.SX32 R19, R20.reuse, R2, 0x1, P6 ;  /* 0x0000000214137211 */ /* 0x040fe200030f0eff */
[----:B------:R-:W-:Y:S01]  /*f2b0*/  VIADD R20, R20, UR6 ;  /* 0x0000000614147c36 */ /* 0x000fe20008000000 */
[----:B------:R-:W-:Y:S01]  /*f2c0*/  ISETP.LT.AND P1, PT, R17, UR7, !P0 ;  /* 0x0000000711007c0c */ /* 0x000fe2000c721270 */
[----:B------:R-:W-:Y:S01]  /*f2d0*/  VIADD R17, R0, 0x21 ;  /* 0x0000002100117836 */ /* 0x000fe20000000000 */
[----:B------:R-:W-:Y:S01]  /*f2e0*/  PRMT R23, R10, 0x7773, RZ ;  /* 0x000077730a177816 */ /* 0x000fe200000000ff */
[----:B0-----:R-:W-:Y:S01]  /*f2f0*/  VIADD R9, R0, 0x22 ;  /* 0x0000002200097836 */ /* 0x001fe20000000000 */
[C---:B------:R-:W-:Y:S01]  /*f300*/  IADD3 R8, P6, R20.reuse, R3, RZ ;  /* 0x0000000314087210 */ /* 0x040fe20007fde0ff */
[----:B------:R0:W-:Y:S01]  /*f310*/  @P5 STG.E.U8 desc[UR18][R14.64], R25 ;  /* 0x000000190e005986 */ /* 0x0001e2000c101112 */
[----:B------:R-:W-:Y:S01]  /*f320*/  VIADD R13, R20, UR6 ;  /* 0x00000006140d7c36 */ /* 0x000fe20008000000 */
[----:B------:R-:W-:-:S02]  /*f330*/  ISETP.LT.AND P5, PT, R17, UR7, !P0 ;  /* 0x0000000711007c0c */ /* 0x000fc4000c7a1270 */
[----:B------:R1:W-:Y:S01]  /*f340*/  @P4 STG.E.U8 desc[UR18][R18.64], R23 ;  /* 0x0000001712004986 */ /* 0x0003e2000c101112 */
[----:B------:R-:W-:Y:S02]  /*f350*/  ISETP.LT.AND P4, PT, R9, UR7, !P0 ;  /* 0x0000000709007c0c */ /* 0x000fe4000c781270 */
[-C--:B------:R-:W-:Y:S02]  /*f360*/  LEA.HI.X.SX32 R9, R20, R2.reuse, 0x1, P6 ;  /* 0x0000000214097211 */ /* 0x080fe400030f0eff */
[----:B------:R-:W-:Y:S02]  /*f370*/  PRMT R17, R11, 0x7772, RZ ;  /* 0x000077720b117816 */ /* 0x000fe400000000ff */
[C---:B------:R-:W-:Y:S01]  /*f380*/  IADD3 R10, P6, R13.reuse, R3, RZ ;  /* 0x000000030d0a7210 */ /* 0x040fe20007fde0ff */
[----:B0-----:R-:W-:Y:S01]  /*f390*/  VIADD R15, R13, UR6 ;  /* 0x000000060d0f7c36 */ /* 0x001fe20008000000 */
[----:B------:R-:W-:Y:S01]  /*f3a0*/  PRMT R21, R11, 0x7773, RZ ;  /* 0x000077730b157816 */ /* 0x000fe200000000ff */
[----:B------:R0:W-:Y:S01]  /*f3b0*/  @P3 STG.E.U8 desc[UR18][R8.64], R17 ;  /* 0x0000001108003986 */ /* 0x0001e2000c101112 */
[----:B------:R-:W-:Y:S01]  /*f3c0*/  LEA.HI.X.SX32 R11, R13, R2, 0x1, P6 ;  /* 0x000000020d0b7211 */ /* 0x000fe200030f0eff */
[----:B------:R-:W-:Y:S01]  /*f3d0*/  VIADD R14, R0, 0x24 ;  /* 0x00000024000e7836 */ /* 0x000fe20000000000 */
[----:B------:R-:W-:-:S02]  /*f3e0*/  ISETP.LT.AND P3, PT, R12, UR7, !P0 ;  /* 0x000000070c007c0c */ /* 0x000fc4000c761270 */
[CC--:B------:R-:W-:Y:S01]  /*f3f0*/  IADD3 R12, P6, R15.reuse, R3.reuse, RZ ;  /* 0x000000030f0c7210 */ /* 0x0c0fe20007fde0ff */
[----:B------:R2:W-:Y:S01]  /*f400*/  @P2 STG.E.U8 desc[UR18][R10.64], R21 ;  /* 0x000000150a002986 */ /* 0x0005e2000c101112 */
[----:B-1----:R-:W-:Y:S02]  /*f410*/  PRMT R19, R4, 0x7770, RZ ;  /* 0x0000777004137816 */ /* 0x002fe400000000ff */
[CC--:B------:R-:W-:Y:S01]  /*f420*/  LEA.HI.X.SX32 R13, R15.reuse, R2.reuse, 0x1, P6 ;  /* 0x000000020f0d7211 */ /* 0x0c0fe200030f0eff */
[----:B------:R-:W-:Y:S01]  /*f430*/  VIADD R15, R15, UR6 ;  /* 0x000000060f0f7c36 */ /* 0x000fe20008000000 */
[----:B------:R-:W-:Y:S01]  /*f440*/  ISETP.LT.AND P2, PT, R14, UR7, !P0 ;  /* 0x000000070e007c0c */ /* 0x000fe2000c741270 */
[----:B------:R-:W-:Y:S01]  /*f450*/  VIADD R14, R0, 0x25 ;  /* 0x00000025000e7836 */ /* 0x000fe20000000000 */
[----:B------:R-:W-:Y:S01]  /*f460*/  PRMT R23, R5, 0x7770, RZ ;  /* 0x0000777005177816 */ /* 0x000fe200000000ff */
[C---:B0-----:R-:W-:Y:S01]  /*f470*/  VIADD R17, R15.reuse, UR6 ;  /* 0x000000060f117c36 */ /* 0x041fe20008000000 */
[C---:B------:R-:W-:Y:S01]  /*f480*/  IADD3 R8, P6, R15.reuse, R3, RZ ;  /* 0x000000030f087210 */ /* 0x040fe20007fde0ff */
[----:B------:R0:W-:Y:S01]  /*f490*/  @P1 STG.E.U8 desc[UR18][R12.64], R19 ;  /* 0x000000130c001986 */ /* 0x0001e2000c101112 */
[----:B------:R-:W-:Y:S01]  /*f4a0*/  ISETP.LT.AND P1, PT, R14, UR7, !P0 ;  /* 0x000000070e007c0c */ /* 0x000fe2000c721270 */
[----:B------:R-:W-:Y:S01]  /*f4b0*/  VIADD R14, R0, 0x26 ;  /* 0x00000026000e7836 */ /* 0x000fe20000000000 */
[----:B------:R-:W-:Y:S01]  /*f4c0*/  LEA.HI.X.SX32 R9, R15, R2, 0x1, P6 ;  /* 0x000000020f097211 */ /* 0x000fe200030f0eff */
[----:B------:R-:W-:Y:S01]  /*f4d0*/  VIADD R15, R17, UR6 ;  /* 0x00000006110f7c36 */ /* 0x000fe20008000000 */
[----:B--2---:R-:W-:-:S02]  /*f4e0*/  PRMT R21, R4, 0x7771, RZ ;  /* 0x0000777104157816 */ /* 0x004fc400000000ff */
[-C--:B------:R-:W-:Y:S01]  /*f4f0*/  IADD3 R10, P6, R17, R3.reuse, RZ ;  /* 0x00000003110a7210 */ /* 0x080fe20007fde0ff */
[----:B------:R-:W-:Y:S01]  /*f500*/  VIADD R18, R15, UR6 ;  /* 0x000000060f127c36 */ /* 0x000fe20008000000 */
[----:B------:R-:W-:Y:S01]  /*f510*/  PRMT R25, R5, 0x7773, RZ ;  /* 0x0000777305197816 */ /* 0x000fe200000000ff */
[----:B------:R1:W-:Y:S01]  /*f520*/  @P5 STG.E.U8 desc[UR18][R8.64], R21 ;  /* 0x0000001508005986 */ /* 0x0003e2000c101112 */
[----:B------:R-:W-:Y:S01]  /*f530*/  LEA.HI.X.SX32 R11, R17, R2, 0x1, P6 ;  /* 0x00000002110b7211 */ /* 0x000fe200030f0eff */
[----:B------:R-:W-:Y:S01]  /*f540*/  VIADD R17, R0, 0x28 ;  /* 0x0000002800117836 */ /* 0x000fe20000000000 */
[----:B------:R-:W-:Y:S01]  /*f550*/  ISETP.LT.AND P5, PT, R14, UR7, !P0 ;  /* 0x000000070e007c0c */ /* 0x000fe2000c7a1270 */
[----:B------:R-:W-:Y:S01]  /*f560*/  VIADD R14, R0, 0x27 ;  /* 0x00000027000e7836 */ /* 0x000fe20000000000 */
[----:B0-----:R-:W-:Y:S01]  /*f570*/  IADD3 R12, P6, R15, R3, RZ ;  /* 0x000000030f0c7210 */ /* 0x001fe20007fde0ff */
[----:B------:R0:W-:Y:S01]  /*f580*/  @P4 STG.E.U8 desc[UR18][R10.64], R23 ;  /* 0x000000170a004986 */ /* 0x0001e2000c101112 */
[----:B------:R-:W-:-:S02]  /*f590*/  PRMT R19, R5, 0x7771, RZ ;  /* 0x0000777105137816 */ /* 0x000fc400000000ff */
[-C--:B------:R-:W-:Y:S02]  /*f5a0*/  LEA.HI.X.SX32 R13, R15, R2.reuse, 0x1, P6 ;  /* 0x000000020f0d7211 */ /* 0x080fe400030f0eff */
[----:B------:R-:W-:Y:S01]  /*f5b0*/  ISETP.LT.AND P4, PT, R14, UR7, !P0 ;  /* 0x000000070e007c0c */ /* 0x000fe2000c781270 */
[----:B-1----:R-:W-:Y:S01]  /*f5c0*/  VIADD R9, R0, 0x29 ;  /* 0x0000002900097836 */ /* 0x002fe20000000000 */
[----:B------:R-:W-:Y:S01]  /*f5d0*/  IADD3 R14, P6, R18, R3, RZ ;  /* 0x00000003120e7210 */ /* 0x000fe20007fde0ff */
[----:B------:R1:W-:Y:S01]  /*f5e0*/  @P3 STG.E.U8 desc[UR18][R12.64], R19 ;  /* 0x000000130c003986 */ /* 0x0003e2000c101112 */
[----:B------:R-:W-:Y:S02]  /*f5f0*/  PRMT R21, R6, 0x7770, RZ ;  /* 0x0000777006157816 */ /* 0x000fe400000000ff */
[C---:B------:R-:W-:Y:S01]  /*f600*/  LEA.HI.X.SX32 R15, R18.reuse, R2, 0x1, P6 ;  /* 0x00000002120f7211 */ /* 0x040fe200030f0eff */
[----:B------:R-:W-:Y:S01]  /*f610*/  VIADD R18, R18, UR6 ;  /* 0x0000000612127c36 */ /* 0x000fe20008000000 */
[----:B0-----:R-:W-:-:S02]  /*f620*/  PRMT R23, R6, 0x7771, RZ ;  /* 0x0000777106177816 */ /* 0x001fc400000000ff */
[----:B------:R-:W-:Y:S01]  /*f630*/  ISETP.LT.AND P3, PT, R17, UR7, !P0 ;  /* 0x0000000711007c0c */ /* 0x000fe2000c761270 */
[C---:B------:R-:W-:Y:S01]  /*f640*/  VIADD R11, R18.reuse, UR6 ;  /* 0x00000006120b7c36 */ /* 0x040fe20008000000 */
[CC--:B------:R-:W-:Y:S01]  /*f650*/  IADD3 R8, P6, R18.reuse, R3.reuse, RZ ;  /* 0x0000000312087210 */ /* 0x0c0fe20007fde0ff */
[----:B------:R0:W-:Y:S01]  /*f660*/  @P2 STG.E.U8 desc[UR18][R14.64], R21 ;  /* 0x000000150e002986 */ /* 0x0001e2000c101112 */
[----:B------:R-:W-:Y:S01]  /*f670*/  ISETP.LT.AND P2, PT, R9, UR7, !P0 ;  /* 0x0000000709007c0c */ /* 0x000fe2000c741270 */
[C---:B-1----:R-:W-:Y:S01]  /*f680*/  VIADD R13, R11.reuse, UR6 ;  /* 0x000000060b0d7c36 */ /* 0x042fe20008000000 */
[-C--:B------:R-:W-:Y:S01]  /*f690*/  LEA.HI.X.SX32 R9, R18, R2.reuse, 0x1, P6 ;  /* 0x0000000212097211 */ /* 0x080fe200030f0eff */
[----:B------:R-:W-:Y:S01]  /*f6a0*/  VIADD R17, R0, 0x2a ;  /* 0x0000002a00117836 */ /* 0x000fe20000000000 */
[----:B------:R-:W-:Y:S01]  /*f6b0*/  IADD3 R10, P6, R11, R3, RZ ;  /* 0x000000030b0a7210 */ /* 0x000fe20007fde0ff */
[----:B------:R-:W-:Y:S01]  /*f6c0*/  VIADD R18, R13, UR6 ;  /* 0x000000060d127c36 */ /* 0x000fe20008000000 */
[----:B------:R-:W-:Y:S01]  /*f6d0*/  PRMT R19, R7, 0x7770, RZ ;  /* 0x0000777007137816 */ /* 0x000fe200000000ff */
[----:B------:R1:W-:Y:S01]  /*f6e0*/  @P1 STG.E.U8 desc[UR18][R8.64], R23 ;  /* 0x0000001708001986 */ /* 0x0003e2000c101112 */
[----:B------:R-:W-:-:S02]  /*f6f0*/  LEA.HI.X.SX32 R11, R11, R2, 0x1, P6 ;  /* 0x000000020b0b7211 */ /* 0x000fc400030f0eff */
[-C--:B------:R-:W-:Y:S01]  /*f700*/  IADD3 R12, P6, R13, R3.reuse, RZ ;  /* 0x000000030d0c7210 */ /* 0x080fe20007fde0ff */
[----:B0-----:R-:W-:Y:S01]  /*f710*/  VIADD R14, R0, 0x2b ;  /* 0x0000002b000e7836 */ /* 0x001fe20000000000 */
[----:B------:R-:W-:Y:S01]  /*f720*/  PRMT R21, R7, 0x7771, RZ ;  /* 0x0000777107157816 */ /* 0x000fe200000000ff */
[----:B------:R0:W-:Y:S01]  /*f730*/  @P5 STG.E.U8 desc[UR18][R10.64], R19 ;  /* 0x000000130a005986 */ /* 0x0001e2000c101112 */
[-C--:B------:R-:W-:Y:S02]  /*f740*/  LEA.HI.X.SX32 R13, R13, R2.reuse, 0x1, P6 ;  /* 0x000000020d0d7211 */ /* 0x080fe400030f0eff */
[----:B------:R-:W-:Y:S02]  /*f750*/  ISETP.LT.AND P5, PT, R14, UR7, !P0 ;  /* 0x000000070e007c0c */ /* 0x000fe4000c7a1270 */
[CC--:B------:R-:W-:Y:S01]  /*f760*/  IADD3 R14, P6, R18.reuse, R3.reuse, RZ ;  /* 0x00000003120e7210 */ /* 0x0c0fe20007fde0ff */
[----:B-1----:R-:W-:Y:S01]  /*f770*/  VIADD R9, R18, UR6 ;  /* 0x0000000612097c36 */ /* 0x002fe20008000000 */
[----:B------:R-:W-:Y:S01]  /*f780*/  ISETP.LT.AND P1, PT, R17, UR7, !P0 ;  /* 0x0000000711007c0c */ /* 0x000fe2000c721270 */
[----:B------:R-:W-:Y:S01]  /*f790*/  VIADD R17, R0, 0x2c ;  /* 0x0000002c00117836 */ /* 0x000fe20000000000 */
[-C--:B------:R-:W-:Y:S01]  /*f7a0*/  LEA.HI.X.SX32 R15, R18, R2.reuse, 0x1, P6 ;  /* 0x00000002120f7211 */ /* 0x080fe200030f0eff */
[----:B------:R-:W-:Y:S01]  /*f7b0*/  VIADD R8, R0, 0x2d ;  /* 0x0000002d00087836 */ /* 0x000fe20000000000 */
[C---:B------:R-:W-:Y:S01]  /*f7c0*/  IADD3 R18, P6, R9.reuse, R3, RZ ;  /* 0x0000000309127210 */ /* 0x040fe20007fde0ff */
[C---:B0-----:R-:W-:Y:S01]  /*f7d0*/  VIADD R10, R9.reuse, UR6 ;  /* 0x00000006090a7c36 */ /* 0x041fe20008000000 */
[----:B------:R-:W-:Y:S01]  /*f7e0*/  PRMT R23, R4, 0x7772, RZ ;  /* 0x0000777204177816 */ /* 0x000fe200000000ff */
[----:B------:R0:W-:Y:S01]  /*f7f0*/  @P4 STG.E.U8 desc[UR18][R12.64], R21 ;  /* 0x000000150c004986 */ /* 0x0001e2000c101112 */
[----:B------:R-:W-:Y:S01]  /*f800*/  LEA.HI.X.SX32 R19, R9, R2, 0x1, P6 ;  /* 0x0000000209137211 */ /* 0x000fe200030f0eff */
[----:B------:R-:W-:Y:S01]  /*f810*/  VIADD R9, R10, UR6 ;  /* 0x000000060a097c36 */ /* 0x000fe20008000000 */
[----:B------:R-:W-:Y:S01]  /*f820*/  ISETP.LT.AND P4, PT, R17, UR7, !P0 ;  /* 0x0000000711007c0c */ /* 0x000fe2000c781270 */
[----:B------:R1:W-:Y:S01]  /*f830*/  @P3 STG.E.U8 desc[UR18][R14.64], R23 ;  /* 0x000000170e003986 */ /* 0x0003e2000c101112 */
[----:B------:R-:W-:Y:S01]  /*f840*/  ISETP.LT.AND P3, PT, R8, UR7, !P0 ;  /* 0x0000000708007c0c */ /* 0x000fe2000c761270 */
[----:B------:R-:W-:Y:S01]  /*f850*/  VIADD R8, R0, 0x2e ;  /* 0x0000002e00087836 */ /* 0x000fe20000000000 */
[----:B------:R-:W-:Y:S01]  /*f860*/  PRMT R17, R4, 0x7773, RZ ;  /* 0x0000777304117816 */ /* 0x000fe200000000ff */
[----:B------:R-:W-:-:S02]  /*f870*/  VIADD R4, R0, 0x2f ;  /* 0x0000002f00047836 */ /* 0x000fc40000000000 */
[----:B------:R-:W-:Y:S01]  /*f880*/  VIADD R20, R9, UR6 ;  /* 0x0000000609147c36 */ /* 0x000fe20008000000 */
[CC--:B0-----:R-:W-:Y:S01]  /*f890*/  IADD3 R12, P6, R10.reuse, R3.reuse, RZ ;  /* 0x000000030a0c7210 */ /* 0x0c1fe20007fde0ff */
[----:B------:R0:W-:Y:S01]  /*f8a0*/  @P2 STG.E.U8 desc[UR18][R18.64], R17 ;  /* 0x0000001112002986 */ /* 0x0001e2000c101112 */
[----:B------:R-:W-:Y:S02]  /*f8b0*/  PRMT R21, R5, 0x7772, RZ ;  /* 0x0000777205157816 */ /* 0x000fe400000000ff */
[-C--:B------:R-:W-:Y:S02]  /*f8c0*/  LEA.HI.X.SX32 R13, R10, R2.reuse, 0x1, P6 ;  /* 0x000000020a0d7211 */ /* 0x080fe400030f0eff */
[C---:B-1----:R-:W-:Y:S02]  /*f8d0*/  IADD3 R14, P6, R9.reuse, R3, RZ ;  /* 0x00000003090e7210 */ /* 0x042fe40007fde0ff */
[----:B------:R-:W-:Y:S01]  /*f8e0*/  ISETP.LT.AND P2, PT, R8, UR7, !P0 ;  /* 0x0000000708007c0c */ /* 0x000fe2000c741270 */
[----:B------:R1:W-:Y:S01]  /*f8f0*/  @P1 STG.E.U8 desc[UR18][R12.64], R21 ;  /* 0x000000150c001986 */ /* 0x0003e2000c101112 */
[----:B------:R-:W-:-:S02]  /*f900*/  LEA.HI.X.SX32 R15, R9, R2, 0x1, P6 ;  /* 0x00000002090f7211 */ /* 0x000fc400030f0eff */
[----:B------:R-:W-:Y:S01]  /*f910*/  ISETP.LT.AND P1, PT, R4, UR7, !P0 ;  /* 0x0000000704007c0c */ /* 0x000fe2000c721270 */
[----:B------:R-:W2:Y:S01]  /*f920*/  LDS.128 R8, [R16] ;  /* 0x0000000010087984 */ /* 0x000ea20000000c00 */
[CC--:B------:R-:W-:Y:S01]  /*f930*/  IADD3 R4, P6, R20.reuse, R3.reuse, RZ ;  /* 0x0000000314047210 */ /* 0x0c0fe20007fde0ff */
[----:B0-----:R-:W-:Y:S01]  /*f940*/  VIADD R18, R20, UR6 ;  /* 0x0000000614127c36 */ /* 0x001fe20008000000 */
[----:B------:R-:W-:Y:S01]  /*f950*/  PRMT R23, R6, 0x7773, RZ ;  /* 0x0000777306177816 */ /* 0x000fe200000000ff */
[----:B------:R0:W-:Y:S01]  /*f960*/  @P5 STG.E.U8 desc[UR18][R14.64], R25 ;  /* 0x000000190e005986 */ /* 0x0001e2000c101112 */
[----:B------:R-:W-:Y:S01]  /*f970*/  LEA.HI.X.SX32 R5, R20, R2, 0x1, P6 ;  /* 0x0000000214057211 */ /* 0x000fe200030f0eff */
[----:B------:R-:W-:Y:S01]  /*f980*/  VIADD R17, R0, 0x30 ;  /* 0x0000003000117836 */ /* 0x000fe20000000000 */
[----:B------:R-:W-:Y:S02]  /*f990*/  PRMT R19, R7, 0x7773, RZ ;  /* 0x0000777307137816 */ /* 0x000fe400000000ff */
[----:B-1----:R-:W-:-:S02]  /*f9a0*/  IADD3 R12, P6, R18, R3, RZ ;  /* 0x00000003120c7210 */ /* 0x002fc40007fde0ff */
[----:B------:R-:W-:Y:S01]  /*f9b0*/  PRMT R21, R6, 0x7772, RZ ;  /* 0x0000777206157816 */ /* 0x000fe200000000ff */
[----:B------:R-:W-:Y:S01]  /*f9c0*/  VIADD R6, R0, 0x32 ;  /* 0x0000003200067836 */ /* 0x000fe20000000000 */
[CC--:B------:R-:W-:Y:S01]  /*f9d0*/  LEA.HI.X.SX32 R13, R18.reuse, R2.reuse, 0x1, P6 ;  /* 0x00000002120d7211 */ /* 0x0c0fe200030f0eff */
[----:B------:R-:W-:Y:S01]  /*f9e0*/  VIADD R18, R18, UR6 ;  /* 0x0000000612127c36 */ /* 0x000fe20008000000 */
[----:B------:R-:W-:Y:S01]  /*f9f0*/  ISETP.LT.AND P5, PT, R17, UR7, !P0 ;  /* 0x0000000711007c0c */ /* 0x000fe2000c7a1270 */
[----:B------:R1:W-:Y:S01]  /*fa00*/  @P4 STG.E.U8 desc[UR18][R4.64], R21 ;  /* 0x0000001504004986 */ /* 0x0003e2000c101112 */
[----:B------:R-:W-:Y:S02]  /*fa10*/  VIADD R17, R0, 0x31 ;  /* 0x0000003100117836 */ /* 0x000fe40000000000 */
[C---:B0-----:R-:W-:Y:S01]  /*fa20*/  IADD3 R14, P6, R18.reuse, R3, RZ ;  /* 0x00000003120e7210 */ /* 0x041fe20007fde0ff */
[----:B------:R-:W-:Y:S01]  /*fa30*/  VIADD R16, R18, UR6 ;  /* 0x0000000612107c36 */ /* 0x000fe20008000000 */
[----:B------:R0:W-:Y:S01]  /*fa40*/  @P3 STG.E.U8 desc[UR18][R12.64], R23 ;  /* 0x000000170c003986 */ /* 0x0001e2000c101112 */
[----:B------:R-:W-:Y:S01]  /*fa50*/  ISETP.LT.AND P3, PT, R6, UR7, !P0 ;  /* 0x0000000706007c0c */ /* 0x000fe2000c761270 */
[----:B------:R-:W-:Y:S01]  /*fa60*/  VIADD R6, R0, 0x33 ;  /* 0x0000003300067836 */ /* 0x000fe20000000000 */
[----:B------:R-:W-:-:S02]  /*fa70*/  LEA.HI.X.SX32 R15, R18, R2, 0x1, P6 ;  /* 0x00000002120f7211 */ /* 0x000fc400030f0eff */
[----:B------:R-:W-:Y:S02]  /*fa80*/  ISETP.LT.AND P4, PT, R17, UR7, !P0 ;  /* 0x0000000711007c0c */ /* 0x000fe4000c781270 */
[----:B-1----:R-:W-:Y:S01]  /*fa90*/  PRMT R21, R7, 0x7772, RZ ;  /* 0x0000777207157816 */ /* 0x002fe200000000ff */
[C---:B------:R-:W-:Y:S01]  /*faa0*/  VIADD R7, R16.reuse, UR6 ;  /* 0x0000000610077c36 */ /* 0x040fe20008000000 */
[----:B------:R-:W-:-:S03]  /*fab0*/  IADD3 R4, P6, R16, R3, RZ ;  /* 0x0000000310047210 */ /* 0x000fc60007fde0ff */
[----:B------:R1:W-:Y:S01]  /*fac0*/  @P2 STG.E.U8 desc[UR18][R14.64], R21 ;  /* 0x000000150e002986 */ /* 0x0003e2000c101112 */
[-C--:B------:R-:W-:Y:S01]  /*fad0*/  LEA.HI.X.SX32 R5, R16, R2.reuse, 0x1, P6 ;  /* 0x0000000210057211 */ /* 0x080fe200030f0eff */
[----:B0-----:R-:W-:Y:S01]  /*fae0*/  VIADD R12, R0, 0x34 ;  /* 0x00000034000c7836 */ /* 0x001fe20000000000 */
[----:B------:R-:W-:Y:S01]  /*faf0*/  ISETP.LT.AND P2, PT, R6, UR7, !P0 ;  /* 0x0000000706007c0c */ /* 0x000fe2000c741270 */
[C---:B------:R-:W-:Y:S01]  /*fb00*/  VIADD R17, R7.reuse, UR6 ;  /* 0x0000000607117c36 */ /* 0x040fe20008000000 */
[CC--:B------:R-:W-:Y:S01]  /*fb10*/  IADD3 R6, P6, R7.reuse, R3.reuse, RZ ;  /* 0x0000000307067210 */ /* 0x0c0fe20007fde0ff */
[----:B------:R0:W-:Y:S01]  /*fb20*/  @P1 STG.E.U8 desc[UR18][R4.64], R19 ;  /* 0x0000001304001986 */ /* 0x0001e2000c101112 */
[----:B------:R-:W-:Y:S01]  /*fb30*/  ISETP.LT.AND P1, PT, R12, UR7, !P0 ;  /* 0x000000070c007c0c */ /* 0x000fe2000c721270 */
[C---:B------:R-:W-:Y:S01]  /*fb40*/  VIADD R16, R0.reuse, 0x35 ;  /* 0x0000003500107836 */ /* 0x040fe20000000000 */
[----:B------:R-:W-:Y:S02]  /*fb50*/  LEA.HI.X.SX32 R7, R7, R2, 0x1, P6 ;  /* 0x0000000207077211 */ /* 0x000fe400030f0eff */
[----:B------:R-:W-:Y:S01]  /*fb60*/  IADD3 R12, P6, R17, R3, RZ ;  /* 0x00000003110c7210 */ /* 0x000fe20007fde0ff */
[----:B-1----:R-:W-:Y:S01]  /*fb70*/  VIADD R14, R0, 0x37 ;  /* 0x00000037000e7836 */ /* 0x002fe20000000000 */
[----:B--2---:R-:W-:-:S02]  /*fb80*/  PRMT R23, R8, 0x7770, RZ ;  /* 0x0000777008177816 */ /* 0x004fc400000000ff */
[CC--:B------:R-:W-:Y:S01]  /*fb90*/  LEA.HI.X.SX32 R13, R17.reuse, R2.reuse, 0x1, P6 ;  /* 0x00000002110d7211 */ /* 0x0c0fe200030f0eff */
[----:B------:R-:W-:Y:S01]  /*fba0*/  VIADD R17, R17, UR6 ;  /* 0x0000000611117c36 */ /* 0x000fe20008000000 */
[----:B------:R-:W-:Y:S01]  /*fbb0*/  PRMT R21, R8, 0x7771, RZ ;  /* 0x0000777108157816 */ /* 0x000fe200000000ff */
[----:B0-----:R-:W-:Y:S01]  /*fbc0*/  VIADD R5, R0, 0x36 ;  /* 0x0000003600057836 */ /* 0x001fe20000000000 */
[----:B------:R0:W-:Y:S01]  /*fbd0*/  @P5 STG.E.U8 desc[UR18][R6.64], R23 ;  /* 0x0000001706005986 */ /* 0x0001e2000c101112 */
[C---:B------:R-:W-:Y:S01]  /*fbe0*/  VIADD R15, R17.reuse, UR6 ;  /* 0x00000006110f7c36 */ /* 0x040fe20008000000 */
[----:B------:R-:W-:Y:S02]  /*fbf0*/  IADD3 R4, P6, R17, R3, RZ ;  /* 0x0000000311047210 */ /* 0x000fe40007fde0ff */
[----:B------:R1:W-:Y:S01]  /*fc00*/  @P4 STG.E.U8 desc[UR18][R12.64], R21 ;  /* 0x000000150c004986 */ /* 0x0003e2000c101112 */
[----:B------:R-:W-:Y:S02]  /*fc10*/  ISETP.LT.AND P4, PT, R5, UR7, !P0 ;  /* 0x0000000705007c0c */ /* 0x000fe4000c781270 */
[----:B------:R-:W-:-:S02]  /*fc20*/  LEA.HI.X.SX32 R5, R17, R2, 0x1, P6 ;  /* 0x0000000211057211 */ /* 0x000fc400030f0eff */
[----:B------:R-:W-:Y:S02]  /*fc30*/  PRMT R19, R9, 0x7770, RZ ;  /* 0x0000777009137816 */ /* 0x000fe400000000ff */
[----:B------:R-:W-:Y:S01]  /*fc40*/  ISETP.LT.AND P5, PT, R16, UR7, !P0 ;  /* 0x0000000710007c0c */ /* 0x000fe2000c7a1270 */
[C---:B------:R-:W-:Y:S01]  /*fc50*/  VIADD R16, R15.reuse, UR6 ;  /* 0x000000060f107c36 */ /* 0x040fe20008000000 */
[-C--:B0-----:R-:W-:Y:S01]  /*fc60*/  IADD3 R6, P6, R15, R3.reuse, RZ ;  /* 0x000000030f067210 */ /* 0x081fe20007fde0ff */
[----:B------:R0:W-:Y:S01]  /*fc70*/  @P3 STG.E.U8 desc[UR18][R4.64], R19 ;  /* 0x0000001304003986 */ /* 0x0001e2000c101112 */
[----:B------:R-:W-:Y:S01]  /*fc80*/  PRMT R23, R9, 0x7771, RZ ;  /* 0x0000777109177816 */ /* 0x000fe200000000ff */
[----:B------:R-:W-:Y:S01]  /*fc90*/  VIADD R17, R16, UR6 ;  /* 0x0000000610117c36 */ /* 0x000fe20008000000 */
[----:B------:R-:W-:Y:S02]  /*fca0*/  LEA.HI.X.SX32 R7, R15, R2, 0x1, P6 ;  /* 0x000000020f077211 */ /* 0x000fe400030f0eff */
[----:B------:R-:W-:Y:S01]  /*fcb0*/  ISETP.LT.AND P3, PT, R14, UR7, !P0 ;  /* 0x000000070e007c0c */ /* 0x000fe2000c761270 */
[----:B------:R-:W-:Y:S01]  /*fcc0*/  VIADD R14, R0, 0x38 ;  /* 0x00000038000e7836 */ /* 0x000fe20000000000 */
[----:B-1----:R-:W-:Y:S01]  /*fcd0*/  IADD3 R12, P6, R16, R3, RZ ;  /* 0x00000003100c7210 */ /* 0x002fe20007fde0ff */
[----:B------:R1:W-:Y:S01]  /*fce0*/  @P2 STG.E.U8 desc[UR18][R6.64], R23 ;  /* 0x0000001706002986 */ /* 0x0003e2000c101112 */
[----:B------:R-:W-:-:S02]  /*fcf0*/  PRMT R21, R10, 0x7770, RZ ;  /* 0x000077700a157816 */ /* 0x000fc400000000ff */
[-C--:B------:R-:W-:Y:S01]  /*fd00*/  LEA.HI.X.SX32 R13, R16, R2.reuse, 0x1, P6 ;  /* 0x00000002100d7211 */ /* 0x080fe200030f0eff */
[----:B0-----:R-:W-:Y:S01]  /*fd10*/  VIADD R5, R0, 0x3a ;  /* 0x0000003a00057836 */ /* 0x001fe20000000000 */
[----:B------:R-:W-:Y:S01]  /*fd20*/  ISETP.LT.AND P2, PT, R14, UR7, !P0 ;  /* 0x000000070e007c0c */ /* 0x000fe2000c741270 */
[----:B------:R-:W-:Y:S01]  /*fd30*/  VIADD R16, R0, 0x39 ;  /* 0x0000003900107836 */ /* 0x000fe20000000000 */
[CC--:B------:R-:W-:Y:S01]  /*fd40*/  IADD3 R14, P6, R17.reuse, R3.reuse, RZ ;  /* 0x00000003110e7210 */ /* 0x0c0fe20007fde0ff */
[----:B------:R0:W-:Y:S01]  /*fd50*/  @P1 STG.E.U8 desc[UR18][R12.64], R21 ;  /* 0x000000150c001986 */ /* 0x0001e2000c101112 */
[----:B------:R-:W-:Y:S02]  /*fd60*/  PRMT R19, R10, 0x7771, RZ ;  /* 0x000077710a137816 */ /* 0x000fe400000000ff */
[CC--:B------:R-:W-:Y:S01]  /*fd70*/  LEA.HI.X.SX32 R15, R17.reuse, R2.reuse, 0x1, P6 ;  /* 0x00000002110f7211 */ /* 0x0c0fe200030f0eff */
[----:B------:R-:W-:Y:S01]  /*fd80*/  VIADD R17, R17, UR6 ;  /* 0x0000000611117c36 */ /* 0x000fe20008000000 */
[----:B------:R-:W-:Y:S01]  /*fd90*/  ISETP.LT.AND P1, PT, R16, UR7, !P0 ;  /* 0x0000000710007c0c */ /* 0x000fe2000c721270 */
[----:B------:R-:W-:Y:S01]  /*fda0*/  VIADD R16, R0, 0x3b ;  /* 0x0000003b00107836 */ /* 0x000fe20000000000 */
[----:B------:R-:W-:Y:S01]  /*fdb0*/  PRMT R25, R9, 0x7772, RZ ;  /* 0x0000777209197816 */ /* 0x000fe200000000ff */
[C---:B-1----:R-:W-:Y:S01]  /*fdc0*/  VIADD R7, R17.reuse, UR6 ;  /* 0x0000000611077c36 */ /* 0x042fe20008000000 */
[----:B------:R-:W-:Y:S01]  /*fdd0*/  IADD3 R4, P6, R17, R3, RZ ;  /* 0x0000000311047210 */ /* 0x000fe20007fde0ff */
[----:B------:R1:W-:Y:S01]  /*fde0*/  @P5 STG.E.U8 desc[UR18][R14.64], R19 ;  /* 0x000000130e005986 */ /* 0x0003e2000c101112 */
[----:B------:R-:W-:Y:S01]  /*fdf0*/  ISETP.LT.AND P5, PT, R5, UR7, !P0 ;  /* 0x0000000705007c0c */ /* 0x000fe2000c7a1270 */
[----:B0-----:R-:W-:Y:S01]  /*fe00*/  VIADD R13, R7, UR6 ;  /* 0x00000006070d7c36 */ /* 0x001fe20008000000 */
[----:B------:R-:W-:-:S02]  /*fe10*/  LEA.HI.X.SX32 R5, R17, R2, 0x1, P6 ;  /* 0x0000000211057211 */ /* 0x000fc400030f0eff */
[----:B------:R-:W-:Y:S02]  /*fe20*/  PRMT R21, R11, 0x7770, RZ ;  /* 0x000077700b157816 */ /* 0x000fe400000000ff */
[-C--:B------:R-:W-:Y:S02]  /*fe30*/  IADD3 R6, P6, R7, R3.reuse, RZ ;  /* 0x0000000307067210 */ /* 0x080fe40007fde0ff */
[----:B------:R-:W-:Y:S01]  /*fe40*/  PRMT R17, R11, 0x7771, RZ ;  /* 0x000077710b117816 */ /* 0x000fe200000000ff */
[----:B------:R0:W-:Y:S01]  /*fe50*/  @P4 STG.E.U8 desc[UR18][R4.64], R21 ;  /* 0x0000001504004986 */ /* 0x0001e2000c101112 */
[----:B------:R-:W-:Y:S01]  /*fe60*/  LEA.HI.X.SX32 R7, R7, R2, 0x1, P6 ;  /* 0x0000000207077211 */ /* 0x000fe200030f0eff */
[C---:B-1----:R-:W-:Y:S01]  /*fe70*/  VIADD R15, R13.reuse, UR6 ;  /* 0x000000060d0f7c36 */ /* 0x042fe20008000000 */
[----:B------:R-:W-:Y:S01]  /*fe80*/  ISETP.LT.AND P4, PT, R16, UR7, !P0 ;  /* 0x0000000710007c0c */ /* 0x000fe2000c781270 */
[----:B------:R-:W-:Y:S01]  /*fe90*/  VIADD R14, R0, 0x3c ;  /* 0x0000003c000e7836 */ /* 0x000fe20000000000 */
[----:B------:R-:W-:Y:S01]  /*fea0*/  IADD3 R12, P6, R13, R3, RZ ;  /* 0x000000030d0c7210 */ /* 0x000fe20007fde0ff */
[----:B------:R-:W-:Y:S01]  /*feb0*/  VIADD R16, R15, UR6 ;  /* 0x000000060f107c36 */ /* 0x000fe20008000000 */
[----:B------:R1:W-:Y:S01]  /*fec0*/  @P3 STG.E.U8 desc[UR18][R6.64], R17 ;  /* 0x0000001106003986 */ /* 0x0003e2000c101112 */
[----:B------:R-:W-:-:S02]  /*fed0*/  PRMT R19, R8, 0x7772, RZ ;  /* 0x0000777208137816 */ /* 0x000fc400000000ff */
[-C--:B------:R-:W-:Y:S02]  /*fee0*/  LEA.HI.X.SX32 R13, R13, R2.reuse, 0x1, P6 ;  /* 0x000000020d0d7211 */ /* 0x080fe400030f0eff */
[----:B------:R-:W-:Y:S01]  /*fef0*/  ISETP.LT.AND P3, PT, R14, UR7, !P0 ;  /* 0x000000070e007c0c */ /* 0x000fe2000c761270 */
[----:B0-----:R-:W-:Y:S01]  /*ff00*/  VIADD R4, R0, 0x3d ;  /* 0x0000003d00047836 */ /* 0x001fe20000000000 */
[CC--:B------:R-:W-:Y:S01]  /*ff10*/  IADD3 R14, P6, R15.reuse, R3.reuse, RZ ;  /* 0x000000030f0e7210 */ /* 0x0c0fe20007fde0ff */
[----:B------:R0:W-:Y:S01]  /*ff20*/  @P2 STG.E.U8 desc[UR18][R12.64], R19 ;  /* 0x000000130c002986 */ /* 0x0001e2000c101112 */
[----:B------:R-:W-:Y:S01]  /*ff30*/  PRMT R21, R8, 0x7773, RZ ;  /* 0x0000777308157816 */ /* 0x000fe200000000ff */
[----:B------:R-:W-:Y:S01]  /*ff40*/  VIADD R8, R0, 0x3e ;  /* 0x0000003e00087836 */ /* 0x000fe20000000000 */
[----:B------:R-:W-:Y:S01]  /*ff50*/  LEA.HI.X.SX32 R15, R15, R2, 0x1, P6 ;  /* 0x000000020f0f7211 */ /* 0x000fe200030f0eff */
[----:B-1----:R-:W-:Y:S01]  /*ff60*/  VIADD R7, R16, UR6 ;  /* 0x0000000610077c36 */ /* 0x002fe20008000000 */
[----:B------:R-:W-:Y:S01]  /*ff70*/  ISETP.LT.AND P2, PT, R4, UR7, !P0 ;  /* 0x0000000704007c0c */ /* 0x000fe2000c741270 */
[----:B------:R-:W-:Y:S01]  /*ff80*/  VIADD R0, R0, 0x3f ;  /* 0x0000003f00007836 */ /* 0x000fe20000000000 */
[-C--:B------:R-:W-:Y:S01]  /*ff90*/  IADD3 R4, P6, R16, R3.reuse, RZ ;  /* 0x0000000310047210 */ /* 0x080fe20007fde0ff */
[C---:B------:R-:W-:Y:S01]  /*ffa0*/  VIADD R17, R7.reuse, UR6 ;  /* 0x0000000607117c36 */ /* 0x040fe20008000000 */
[----:B------:R1:W-:Y:S01]  /*ffb0*/  @P1 STG.E.U8 desc[UR18][R14.64], R21 ;  /* 0x000000150e001986 */ /* 0x0003e2000c101112 */
[----:B------:R-:W-:-:S02]  /*ffc0*/  IADD3 R6, P1, R7, R3, RZ ;  /* 0x0000000307067210 */ /* 0x000fc40007f3e0ff */
[----:B------:R-:W-:Y:S01]  /*ffd0*/  VIADD R18, R17, UR6 ;  /* 0x0000000611127c36 */ /* 0x000fe20008000000 */
[-C--:B------:R-:W-:Y:S02]  /*ffe0*/  LEA.HI.X.SX32 R5, R16, R2.reuse, 0x1, P6 ;  /* 0x0000000210057211 */ /* 0x080fe400030f0eff */
[-C--:B------:R-:W-:Y:S01]  /*fff0*/  LEA.HI.X.SX32 R7, R7, R2.reuse, 0x1, P1 ;  /* 0x0000000207077211 */ /* 0x080fe200008f0eff */
[----:B0-----:R-:W-:Y:S01]  /*10000*/  VIADD R19, R18, UR6 ;  /* 0x0000000612137c36 */ /* 0x001fe20008000000 */
[-C--:B------:R-:W-:Y:S01]  /*10010*/  IADD3 R12, P6, R17, R3.reuse, RZ ;  /* 0x00000003110c7210 */ /* 0x080fe20007fde0ff */
[----:B------:R0:W-:Y:S01]  /*10020*/  @P5 STG.E.U8 desc[UR18][R4.64], R25 ;  /* 0x0000001904005986 */ /* 0x0001e2000c101112 */
[----:B------:R-:W-:Y:S01]  /*10030*/  PRMT R23, R9, 0x7773, RZ ;  /* 0x0000777309177816 */ /* 0x000fe200000000ff */
[C---:B------:R-:W-:Y:S01]  /*10040*/  VIADD R20, R19.reuse, UR6 ;  /* 0x0000000613147c36 */ /* 0x040fe20008000000 */
[----:B-1----:R-:W-:Y:S02]  /*10050*/  IADD3 R14, P1, R19, R3, RZ ;  /* 0x00000003130e7210 */ /* 0x002fe40007f3e0ff */
[-C--:B------:R-:W-:Y:S01]  /*10060*/  LEA.HI.X.SX32 R13, R17, R2.reuse, 0x1, P6 ;  /* 0x00000002110d7211 */ /* 0x080fe200030f0eff */
[----:B------:R0:W-:Y:S01]  /*10070*/  @P4 STG.E.U8 desc[UR18][R6.64], R23 ;  /* 0x0000001706004986 */ /* 0x0001e2000c101112 */
[----:B------:R-:W-:-:S02]  /*10080*/  LEA.HI.X.SX32 R15, R19, R2, 0x1, P1 ;  /* 0x00000002130f7211 */ /* 0x000fc400008f0eff */
[----:B------:R-:W-:Y:S02]  /*10090*/  ISETP.LT.AND P1, PT, R8, UR7, !P0 ;  /* 0x0000000708007c0c */ /* 0x000fe4000c721270 */
[-C--:B------:R-:W-:Y:S02]  /*100a0*/  IADD3 R16, P6, R18, R3.reuse, RZ ;  /* 0x0000000312107210 */ /* 0x080fe40007fde0ff */
[----:B------:R-:W-:Y:S02]  /*100b0*/  ISETP.LT.AND P0, PT, R0, UR7, !P0 ;  /* 0x0000000700007c0c */ /* 0x000fe4000c701270 */
[----:B------:R-:W-:Y:S02]  /*100c0*/  LEA.HI.X.SX32 R17, R18, R2, 0x1, P6 ;  /* 0x0000000212117211 */ /* 0x000fe400030f0eff */
[----:B------:R-:W-:Y:S02]  /*100d0*/  IADD3 R18, P6, R20, R3, RZ ;  /* 0x0000000314127210 */ /* 0x000fe40007fde0ff */
[----:B------:R-:W-:-:S02]  /*100e0*/  PRMT R21, R10, 0x7772, RZ ;  /* 0x000077720a157816 */ /* 0x000fc400000000ff */
[----:B------:R-:W-:Y:S02]  /*100f0*/  PRMT R9, R10, 0x7773, RZ ;  /* 0x000077730a097816 */ /* 0x000fe400000000ff */
[C---:B------:R-:W-:Y:S01]  /*10100*/  PRMT R3, R11.reuse, 0x7773, RZ ;  /* 0x000077730b037816 */ /* 0x040fe200000000ff */
[----:B------:R0:W-:Y:S01]  /*10110*/  @P3 STG.E.U8 desc[UR18][R12.64], R21 ;  /* 0x000000150c003986 */ /* 0x0001e2000c101112 */
[----:B------:R-:W-:Y:S02]  /*10120*/  PRMT R11, R11, 0x7772, RZ ;  /* 0x000077720b0b7816 */ /* 0x000fe400000000ff */
[----:B------:R-:W-:Y:S01]  /*10130*/  LEA.HI.X.SX32 R19, R20, R2, 0x1, P6 ;  /* 0x0000000214137211 */ /* 0x000fe200030f0eff */
[----:B------:R0:W-:Y:S04]  /*10140*/  @P2 STG.E.U8 desc[UR18][R16.64], R9 ;  /* 0x0000000910002986 */ /* 0x0001e8000c101112 */
[----:B------:R0:W-:Y:S01]  /*10150*/  @P1 STG.E.U8 desc[UR18][R14.64], R11 ;  /* 0x0000000b0e001986 */ /* 0x0001e2000c101112 */
[----:B------:R-:W-:Y:S05]  /*10160*/  @!P0 EXIT ;  /* 0x000000000000894d */ /* 0x000fea0003800000 */
[----:B------:R-:W-:Y:S01]  /*10170*/  STG.E.U8 desc[UR18][R18.64], R3 ;  /* 0x0000000312007986 */ /* 0x000fe2000c101112 */
[----:B------:R-:W-:Y:S05]  /*10180*/  EXIT ;  /* 0x000000000000794d */ /* 0x000fea0003800000 */
.L_x_3:
[----:B------:R-:W-:-:S00]  /*10190*/  BRA `(.L_x_3) ;  /* 0xfffffffc00fc7947 */ /* 0x000fc0000383ffff */
[----:B------:R-:W-:-:S00]  /*101a0*/  NOP ;  /* 0x0000000000007918 */ /* 0x000fc00000000000 */
        /* <DEDUP_REMOVED lines=13> */
.L_x_4:


//--------------------- .nv.shared.matmul_kernel  --------------------------
	.section	.nv.shared.matmul_kernel,"aw",@nobits
	.sectionflags	@""
	.align	16
	.zero		1024


//--------------------- .nv.shared.reserved.0     --------------------------
	.section	.nv.shared.reserved.0,"aw",@nobits
	.weak		__nv_reservedSMEM_offset_0_alias
	.size		__nv_reservedSMEM_offset_0_alias, 0, 0
	.other		__nv_reservedSMEM_offset_0_alias,@"STO_CUDA_RESERVED_SHARED STV_DEFAULT"
__nv_reservedSMEM_offset_0_alias:
	.zero		0


//--------------------- .nv.constant0.matmul_kernel --------------------------
	.section	.nv.constant0.matmul_kernel,"a",@progbits
	.sectionflags	@""
	.align	4
.nv.constant0.matmul_kernel:
	.zero		608


//--------------------- SYMBOLS --------------------------

	.type		.nv.reservedSmem.offset0,@object
	.size		.nv.reservedSmem.offset0,0x4
